	.target	sm_100a

	.elftype	@"ET_EXEC"


//--------------------- .note.nv.tkinfo           --------------------------
	.section	.note.nv.tkinfo,"",@"SHT_NOTE"
	.sectionflags	@"SHF_NOTE_NV_TKINFO"
	.tkinfo
        /*0018*/ 	.word	0x00000002
        /*0030*/ 	.string	""
        /*0030*/ 	.string	"ptxas"
        /*0030*/ 	.string	"Cuda compilation tools, release 13.0, V13.0.88"
        /*0030*/ 	.string	"Build cuda_13.0.r13.0/compiler.36424714_0"
        /*0030*/ 	.string	"-arch sm_100a -m 64 "



//--------------------- .note.nv.cuinfo           --------------------------
	.section	.note.nv.cuinfo,"",@"SHT_NOTE"
	.sectionflags	@"SHF_NOTE_NV_CUINFO"
        /*0018*/ 	.short	0x0002
        /*001a*/ 	.short	0x0064
        /*001c*/ 	.short	0x0082
	.zero		2


//--------------------- .nv.info                  --------------------------
	.section	.nv.info,"",@"SHT_CUDA_INFO"
	.align	4


	//----- nvinfo : EIATTR_REGCOUNT
	.align		4
        /*0000*/ 	.byte	0x04, 0x2f
        /*0002*/ 	.short	(.L_19 - .L_18)
	.align		4
.L_18:
        /*0004*/ 	.word	index@(_ZN7cutlass13device_kernelINS_4gemm6kernel13GemmUniversalIN4cute5tupleIJiiiiEEENS1_10collective13CollectiveMmaINS1_35MainloopSm100TmaUmmaWarpSpecializedILi8ELi2ELi4ENS5_IJNS4_1CILi2EEENSA_ILi4EEENSA_ILi1EEEEEEEENS5_IJNSA_ILi128EEENSA_ILi256EEENSA_ILi64EEEEEENS_10bfloat16_tENS5_IJlSD_lEEESK_SL_NS4_8TiledMMAINS4_8MMA_AtomIJNS4_26SM100_MMA_F16BF16_2x1SM_SSISK_SK_fLi128ELi256ELNS4_4UMMA5MajorE0ELSQ_0ELNSP_7ScaleInE0ELSR_0EEEEEENS4_6LayoutINS5_IJSD_SD_SD_EEENS5_IJNSA_ILi0EEESW_SW_EEEEENS5_IJNS4_10UnderscoreESZ_SZ_EEEEENS4_28SM100_TMA_2SM_LOAD_MULTICASTENS4_14ComposedLayoutINS4_7SwizzleILi3ELi4ELi3EEENS4_18smem_ptr_flag_bitsILi16EEENSU_INS5_IJNSA_ILi8EEESI_EEENS5_IJSI_SD_EEEEEEEvNS4_8identityENS4_18SM100_TMA_2SM_LOADES1C_vS1D_EENS_8epilogue10collective18CollectiveEpilogueINS1G_23Sm100TmaWarpSpecializedILi4ELi2ELi32ELb1ELb0EEEJNS5_IJSI_SH_SI_EEENS5_IJNSU_ISI_SD_EENSU_INS5_IJNSA_ILi32EEESB_EEENS5_IJSD_SG_EEEEEEEESK_SL_SK_SL_NS1G_6fusion15FusionCallbacksIS1K_NS1S_17LinearCombinationISK_fSK_fLNS_15FloatRoundStyleE2EEES1L_S1R_JEEENS4_5SM1004TMEM4LOAD26SM100_TMEM_LOAD_32dp32b32xENS4_13SM90_TMA_LOADENS13_INS14_ILi2ELi4ELi3EEES17_NSU_INS5_IJS18_S1N_EEENS5_IJS1N_SD_EEEEEEENS4_39AutoVectorizingCopyWithAssumedAlignmentILi128EEENS4_14SM90_TMA_STOREES27_S29_S29_EEEvvEEEEvNT_6ParamsE)
        /*0008*/ 	.word	0x0000007a


	//----- nvinfo : EIATTR_FRAME_SIZE
	.align		4
.L_19:
        /*000c*/ 	.byte	0x04, 0x11
        /*000e*/ 	.short	(.L_21 - .L_20)
	.align		4
.L_20:
        /*0010*/ 	.word	index@($__internal_2_$__cuda_sm10x_tcgen05_guardrail_trap_unallocated_columns_being_dealloced)
        /*0014*/ 	.word	0x00000000


	//----- nvinfo : EIATTR_FRAME_SIZE
	.align		4
.L_21:
        /*0018*/ 	.byte	0x04, 0x11
        /*001a*/ 	.short	(.L_23 - .L_22)
	.align		4
.L_22:
        /*001c*/ 	.word	index@($__internal_1_$__cuda_sm10x_tcgen05_guardrail_trap_phase_invalid_during_alloc)
        /*0020*/ 	.word	0x00000000


	//----- nvinfo : EIATTR_FRAME_SIZE
	.align		4
.L_23:
        /*0024*/ 	.byte	0x04, 0x11
        /*0026*/ 	.short	(.L_25 - .L_24)
	.align		4
.L_24:
        /*0028*/ 	.word	index@($__internal_0_$__cuda_sm10x_tcgen05_guardrail_trap_col_being_dealloced_not_returned_by_alloc)
        /*002c*/ 	.word	0x00000000


	//----- nvinfo : EIATTR_FRAME_SIZE
	.align		4
.L_25:
        /*0030*/ 	.byte	0x04, 0x11
        /*0032*/ 	.short	(.L_27 - .L_26)
	.align		4
.L_26:
        /*0034*/ 	.word	index@(_ZN7cutlass13device_kernelINS_4gemm6kernel13GemmUniversalIN4cute5tupleIJiiiiEEENS1_10collective13CollectiveMmaINS1_35MainloopSm100TmaUmmaWarpSpecializedILi8ELi2ELi4ENS5_IJNS4_1CILi2EEENSA_ILi4EEENSA_ILi1EEEEEEEENS5_IJNSA_ILi128EEENSA_ILi256EEENSA_ILi64EEEEEENS_10bfloat16_tENS5_IJlSD_lEEESK_SL_NS4_8TiledMMAINS4_8MMA_AtomIJNS4_26SM100_MMA_F16BF16_2x1SM_SSISK_SK_fLi128ELi256ELNS4_4UMMA5MajorE0ELSQ_0ELNSP_7ScaleInE0ELSR_0EEEEEENS4_6LayoutINS5_IJSD_SD_SD_EEENS5_IJNSA_ILi0EEESW_SW_EEEEENS5_IJNS4_10UnderscoreESZ_SZ_EEEEENS4_28SM100_TMA_2SM_LOAD_MULTICASTENS4_14ComposedLayoutINS4_7SwizzleILi3ELi4ELi3EEENS4_18smem_ptr_flag_bitsILi16EEENSU_INS5_IJNSA_ILi8EEESI_EEENS5_IJSI_SD_EEEEEEEvNS4_8identityENS4_18SM100_TMA_2SM_LOADES1C_vS1D_EENS_8epilogue10collective18CollectiveEpilogueINS1G_23Sm100TmaWarpSpecializedILi4ELi2ELi32ELb1ELb0EEEJNS5_IJSI_SH_SI_EEENS5_IJNSU_ISI_SD_EENSU_INS5_IJNSA_ILi32EEESB_EEENS5_IJSD_SG_EEEEEEEESK_SL_SK_SL_NS1G_6fusion15FusionCallbacksIS1K_NS1S_17LinearCombinationISK_fSK_fLNS_15FloatRoundStyleE2EEES1L_S1R_JEEENS4_5SM1004TMEM4LOAD26SM100_TMEM_LOAD_32dp32b32xENS4_13SM90_TMA_LOADENS13_INS14_ILi2ELi4ELi3EEES17_NSU_INS5_IJS18_S1N_EEENS5_IJS1N_SD_EEEEEEENS4_39AutoVectorizingCopyWithAssumedAlignmentILi128EEENS4_14SM90_TMA_STOREES27_S29_S29_EEEvvEEEEvNT_6ParamsE)
        /*0038*/ 	.word	0x00000000


	//----- nvinfo : EIATTR_MIN_STACK_SIZE
	.align		4
.L_27:
        /*003c*/ 	.byte	0x04, 0x12
        /*003e*/ 	.short	(.L_29 - .L_28)
	.align		4
.L_28:
        /*0040*/ 	.word	index@(_ZN7cutlass13device_kernelINS_4gemm6kernel13GemmUniversalIN4cute5tupleIJiiiiEEENS1_10collective13CollectiveMmaINS1_35MainloopSm100TmaUmmaWarpSpecializedILi8ELi2ELi4ENS5_IJNS4_1CILi2EEENSA_ILi4EEENSA_ILi1EEEEEEEENS5_IJNSA_ILi128EEENSA_ILi256EEENSA_ILi64EEEEEENS_10bfloat16_tENS5_IJlSD_lEEESK_SL_NS4_8TiledMMAINS4_8MMA_AtomIJNS4_26SM100_MMA_F16BF16_2x1SM_SSISK_SK_fLi128ELi256ELNS4_4UMMA5MajorE0ELSQ_0ELNSP_7ScaleInE0ELSR_0EEEEEENS4_6LayoutINS5_IJSD_SD_SD_EEENS5_IJNSA_ILi0EEESW_SW_EEEEENS5_IJNS4_10UnderscoreESZ_SZ_EEEEENS4_28SM100_TMA_2SM_LOAD_MULTICASTENS4_14ComposedLayoutINS4_7SwizzleILi3ELi4ELi3EEENS4_18smem_ptr_flag_bitsILi16EEENSU_INS5_IJNSA_ILi8EEESI_EEENS5_IJSI_SD_EEEEEEEvNS4_8identityENS4_18SM100_TMA_2SM_LOADES1C_vS1D_EENS_8epilogue10collective18CollectiveEpilogueINS1G_23Sm100TmaWarpSpecializedILi4ELi2ELi32ELb1ELb0EEEJNS5_IJSI_SH_SI_EEENS5_IJNSU_ISI_SD_EENSU_INS5_IJNSA_ILi32EEESB_EEENS5_IJSD_SG_EEEEEEEESK_SL_SK_SL_NS1G_6fusion15FusionCallbacksIS1K_NS1S_17LinearCombinationISK_fSK_fLNS_15FloatRoundStyleE2EEES1L_S1R_JEEENS4_5SM1004TMEM4LOAD26SM100_TMEM_LOAD_32dp32b32xENS4_13SM90_TMA_LOADENS13_INS14_ILi2ELi4ELi3EEES17_NSU_INS5_IJS18_S1N_EEENS5_IJS1N_SD_EEEEEEENS4_39AutoVectorizingCopyWithAssumedAlignmentILi128EEENS4_14SM90_TMA_STOREES27_S29_S29_EEEvvEEEEvNT_6ParamsE)
        /*0044*/ 	.word	0x00000000
.L_29:


//--------------------- .nv.compat                --------------------------
	.section	.nv.compat,"",@"SHT_CUDA_COMPAT_INFO"
	.align	4
        /*0000*/ 	.byte	0x02, 0x09, 0x01, 0x00, 0x02, 0x02, 0x02, 0x00, 0x02, 0x05, 0x05, 0x00, 0x03, 0x07, 0x01, 0x01
        /*0010*/ 	.byte	0x02, 0x03, 0x01, 0x00, 0x02, 0x06, 0x01, 0x00, 0x04, 0x0b, 0x08, 0x00, 0x09, 0x00, 0x00, 0x00
        /*0020*/ 	.byte	0x00, 0x00, 0x00, 0x00


//--------------------- .nv.info._ZN7cutlass13device_kernelINS_4gemm6kernel13GemmUniversalIN4cute5tupleIJiiiiEEENS1_10collective13CollectiveMmaINS1_35MainloopSm100TmaUmmaWarpSpecializedILi8ELi2ELi4ENS5_IJNS4_1CILi2EEENSA_ILi4EEENSA_ILi1EEEEEEEENS5_IJNSA_ILi128EEENSA_ILi256EEENSA_ILi64EEEEEENS_10bfloat16_tENS5_IJlSD_lEEESK_SL_NS4_8TiledMMAINS4_8MMA_AtomIJNS4_26SM100_MMA_F16BF16_2x1SM_SSISK_SK_fLi128ELi256ELNS4_4UMMA5MajorE0ELSQ_0ELNSP_7ScaleInE0ELSR_0EEEEEENS4_6LayoutINS5_IJSD_SD_SD_EEENS5_IJNSA_ILi0EEESW_SW_EEEEENS5_IJNS4_10UnderscoreESZ_SZ_EEEEENS4_28SM100_TMA_2SM_LOAD_MULTICASTENS4_14ComposedLayoutINS4_7SwizzleILi3ELi4ELi3EEENS4_18smem_ptr_flag_bitsILi16EEENSU_INS5_IJNSA_ILi8EEESI_EEENS5_IJSI_SD_EEEEEEEvNS4_8identityENS4_18SM100_TMA_2SM_LOADES1C_vS1D_EENS_8epilogue10collective18CollectiveEpilogueINS1G_23Sm100TmaWarpSpecializedILi4ELi2ELi32ELb1ELb0EEEJNS5_IJSI_SH_SI_EEENS5_IJNSU_ISI_SD_EENSU_INS5_IJNSA_ILi32EEESB_EEENS5_IJSD_SG_EEEEEEEESK_SL_SK_SL_NS1G_6fusion15FusionCallbacksIS1K_NS1S_17LinearCombinationISK_fSK_fLNS_15FloatRoundStyleE2EEES1L_S1R_JEEENS4_5SM1004TMEM4LOAD26SM100_TMEM_LOAD_32dp32b32xENS4_13SM90_TMA_LOADENS13_INS14_ILi2ELi4ELi3EEES17_NSU_INS5_IJS18_S1N_EEENS5_IJS1N_SD_EEEEEEENS4_39AutoVectorizingCopyWithAssumedAlignmentILi128EEENS4_14SM90_TMA_STOREES27_S29_S29_EEEvvEEEEvNT_6ParamsE --------------------------
	.section	.nv.info._ZN7cutlass13device_kernelINS_4gemm6kernel13GemmUniversalIN4cute5tupleIJiiiiEEENS1_10collective13CollectiveMmaINS1_35MainloopSm100TmaUmmaWarpSpecializedILi8ELi2ELi4ENS5_IJNS4_1CILi2EEENSA_ILi4EEENSA_ILi1EEEEEEEENS5_IJNSA_ILi128EEENSA_ILi256EEENSA_ILi64EEEEEENS_10bfloat16_tENS5_IJlSD_lEEESK_SL_NS4_8TiledMMAINS4_8MMA_AtomIJNS4_26SM100_MMA_F16BF16_2x1SM_SSISK_SK_fLi128ELi256ELNS4_4UMMA5MajorE0ELSQ_0ELNSP_7ScaleInE0ELSR_0EEEEEENS4_6LayoutINS5_IJSD_SD_SD_EEENS5_IJNSA_ILi0EEESW_SW_EEEEENS5_IJNS4_10UnderscoreESZ_SZ_EEEEENS4_28SM100_TMA_2SM_LOAD_MULTICASTENS4_14ComposedLayoutINS4_7SwizzleILi3ELi4ELi3EEENS4_18smem_ptr_flag_bitsILi16EEENSU_INS5_IJNSA_ILi8EEESI_EEENS5_IJSI_SD_EEEEEEEvNS4_8identityENS4_18SM100_TMA_2SM_LOADES1C_vS1D_EENS_8epilogue10collective18CollectiveEpilogueINS1G_23Sm100TmaWarpSpecializedILi4ELi2ELi32ELb1ELb0EEEJNS5_IJSI_SH_SI_EEENS5_IJNSU_ISI_SD_EENSU_INS5_IJNSA_ILi32EEESB_EEENS5_IJSD_SG_EEEEEEEESK_SL_SK_SL_NS1G_6fusion15FusionCallbacksIS1K_NS1S_17LinearCombinationISK_fSK_fLNS_15FloatRoundStyleE2EEES1L_S1R_JEEENS4_5SM1004TMEM4LOAD26SM100_TMEM_LOAD_32dp32b32xENS4_13SM90_TMA_LOADENS13_INS14_ILi2ELi4ELi3EEES17_NSU_INS5_IJS18_S1N_EEENS5_IJS1N_SD_EEEEEEENS4_39AutoVectorizingCopyWithAssumedAlignmentILi128EEENS4_14SM90_TMA_STOREES27_S29_S29_EEEvvEEEEvNT_6ParamsE,"",@"SHT_CUDA_INFO"
	.sectionflags	@""
	.align	4


	//----- nvinfo : EIATTR_CUDA_API_VERSION
	.align		4
        /*0000*/ 	.byte	0x04, 0x37
        /*0002*/ 	.short	(.L_31 - .L_30)
.L_30:
        /*0004*/ 	.word	0x00000082


	//----- nvinfo : EIATTR_KPARAM_INFO
	.align		4
.L_31:
        /*0008*/ 	.byte	0x04, 0x17
        /*000a*/ 	.short	(.L_33 - .L_32)
.L_32:
        /*000c*/ 	.word	0x00000000
        /*0010*/ 	.short	0x0000
        /*0012*/ 	.short	0x0000
        /*0014*/ 	.byte	0x00, 0xf0, 0x01, 0x20


	//----- nvinfo : EIATTR_AT_ENTRY_FRAGMENTS
	.align		4
.L_33:
        /*0018*/ 	.byte	0x04, 0x4f
        /*001a*/ 	.short	(.L_35 - .L_34)


	//   ....[0]....
.L_34:
        /*001c*/ 	.word	0x00000007


	//----- nvinfo : EIATTR_RESERVED_SMEM_USED
	.align		4
.L_35:
        /*0020*/ 	.byte	0x01, 0x41
	.zero		2


	//----- nvinfo : EIATTR_SPARSE_MMA_MASK
	.align		4
        /*0024*/ 	.byte	0x03, 0x50
        /*0026*/ 	.short	0x0000


	//----- nvinfo : EIATTR_TCGEN05_2CTA_USED
	.align		4
        /*0028*/ 	.byte	0x01, 0x52
	.zero		2


	//----- nvinfo : EIATTR_MAXREG_COUNT
	.align		4
        /*002c*/ 	.byte	0x03, 0x1b
        /*002e*/ 	.short	0x00ff


	//----- nvinfo : EIATTR_NUM_BARRIERS
	.align		4
        /*0030*/ 	.byte	0x02, 0x4c
        /*0032*/ 	.byte	0x07
	.zero		1


	//----- nvinfo : EIATTR_EXTERNS
	.align		4
        /*0034*/ 	.byte	0x04, 0x0f
        /*0036*/ 	.short	(.L_37 - .L_36)


	//   ....[0]....
	.align		4
.L_36:
        /*0038*/ 	.word	index@(__assertfail)


	//----- nvinfo : EIATTR_MERCURY_ISA_VERSION
	.align		4
.L_37:
        /*003c*/ 	.byte	0x03, 0x5f
        /*003e*/ 	.short	0x0101


	//----- nvinfo : EIATTR_INT_WARP_WIDE_INSTR_OFFSETS
	.align		4
        /*0040*/ 	.byte	0x04, 0x31
        /*0042*/ 	.short	(.L_39 - .L_38)


	//   ....[0]....
.L_38:
        /*0044*/ 	.word	0x00000e50


	//   ....[1]....
        /*0048*/ 	.word	0x00000f00


	//   ....[2]....
        /*004c*/ 	.word	0x000046e0


	//   ....[3]....
        /*0050*/ 	.word	0x00004700


	//   ....[4]....
        /*0054*/ 	.word	0x00004730


	//   ....[5]....
        /*0058*/ 	.word	0x000052b0


	//   ....[6]....
        /*005c*/ 	.word	0x00005350


	//   ....[7]....
        /*0060*/ 	.word	0x00005400


	//   ....[8]....
        /*0064*/ 	.word	0x00005470


	//   ....[9]....
        /*0068*/ 	.word	0x00005530


	//   ....[10]....
        /*006c*/ 	.word	0x000055d0


	//   ....[11]....
        /*0070*/ 	.word	0x00005640


	//   ....[12]....
        /*0074*/ 	.word	0x00005700


	//   ....[13]....
        /*0078*/ 	.word	0x000057a0


	//   ....[14]....
        /*007c*/ 	.word	0x00005840


	//   ....[15]....
        /*0080*/ 	.word	0x00005930


	//   ....[16]....
        /*0084*/ 	.word	0x00005a10


	//----- nvinfo : EIATTR_COOP_GROUP_MASK_REGIDS
	.align		4
.L_39:
        /*0088*/ 	.byte	0x04, 0x29
        /*008a*/ 	.short	(.L_41 - .L_40)


	//   ....[0]....
.L_40:
        /*008c*/ 	.word	0xffffffff


	//   ....[1]....
        /*0090*/ 	.word	0xffffffff


	//   ....[2]....
        /*0094*/ 	.word	0xffffffff


	//   ....[3]....
        /*0098*/ 	.word	0xffffffff


	//   ....[4]....
        /*009c*/ 	.word	0xffffffff


	//   ....[5]....
        /*00a0*/ 	.word	0xffffffff


	//   ....[6]....
        /*00a4*/ 	.word	0xffffffff


	//   ....[7]....
        /*00a8*/ 	.word	0xffffffff


	//   ....[8]....
        /*00ac*/ 	.word	0xffffffff


	//   ....[9]....
        /*00b0*/ 	.word	0xffffffff


	//   ....[10]....
        /*00b4*/ 	.word	0xffffffff


	//   ....[11]....
        /*00b8*/ 	.word	0xffffffff


	//   ....[12]....
        /*00bc*/ 	.word	0xffffffff


	//   ....[13]....
        /*00c0*/ 	.word	0xffffffff


	//----- nvinfo : EIATTR_COOP_GROUP_INSTR_OFFSETS
	.align		4
.L_41:
        /*00c4*/ 	.byte	0x04, 0x28
        /*00c6*/ 	.short	(.L_43 - .L_42)


	//   ....[0]....
.L_42:
        /*00c8*/ 	.word	0x000000b0


	//   ....[1]....
        /*00cc*/ 	.word	0x00000510


	//   ....[2]....
        /*00d0*/ 	.word	0x00000760


	//   ....[3]....
        /*00d4*/ 	.word	0x00000900


	//   ....[4]....
        /*00d8*/ 	.word	0x00000a00


	//   ....[5]....
        /*00dc*/ 	.word	0x00000b70


	//   ....[6]....
        /*00e0*/ 	.word	0x00000d10


	//   ....[7]....
        /*00e4*/ 	.word	0x00000f70


	//   ....[8]....
        /*00e8*/ 	.word	0x00002390


	//   ....[9]....
        /*00ec*/ 	.word	0x000034c0


	//   ....[10]....
        /*00f0*/ 	.word	0x00003990


	//   ....[11]....
        /*00f4*/ 	.word	0x000039c0


	//   ....[12]....
        /*00f8*/ 	.word	0x000045e0


	//   ....[13]....
        /*00fc*/ 	.word	0x000047f0


	//----- nvinfo : EIATTR_VRC_CTA_INIT_COUNT
	.align		4
.L_43:
        /*0100*/ 	.byte	0x02, 0x4a
        /*0102*/ 	.byte	0x80
	.zero		1


	//----- nvinfo : EIATTR_SYSCALL_OFFSETS
	.align		4
        /*0104*/ 	.byte	0x04, 0x46
        /*0106*/ 	.short	(.L_45 - .L_44)


	//   ....[0]....
.L_44:
        /*0108*/ 	.word	0x000065e0


	//   ....[1]....
        /*010c*/ 	.word	0x000066d0


	//   ....[2]....
        /*0110*/ 	.word	0x00006e30


	//   ....[3]....
        /*0114*/ 	.word	0x00007af0


	//   ....[4]....
        /*0118*/ 	.word	0x00008790


	//   ....[5]....
        /*011c*/ 	.word	0x00009420


	//----- nvinfo : EIATTR_MBARRIER_INSTR_OFFSETS
	.align		4
.L_45:
        /*0120*/ 	.byte	0x04, 0x39
        /*0122*/ 	.short	(.L_47 - .L_46)


	//   ....[0]....
.L_46:
        /*0124*/ 	.word	0x00000650
        /*0128*/ 	.word	0x000000ff
        /*012c*/ 	.word	0x00000000
        /*0130*/ 	.short	0x0100
        /*0132*/ 	.byte	0x04
	.zero		1


	//   ....[1]....
        /*0134*/ 	.word	0x00000660
        /*0138*/ 	.word	0x000000ff
        /*013c*/ 	.word	0x00000040
        /*0140*/ 	.short	0x0100
        /*0142*/ 	.byte	0x04
	.zero		1


	//   ....[2]....
        /*0144*/ 	.word	0x00000670
        /*0148*/ 	.word	0x000000ff
        /*014c*/ 	.word	0x00000008
        /*0150*/ 	.short	0x0100
        /*0152*/ 	.byte	0x04
	.zero		1


	//   ....[3]....
        /*0154*/ 	.word	0x00000680
        /*0158*/ 	.word	0x000000ff
        /*015c*/ 	.word	0x00000048
        /*0160*/ 	.short	0x0100
        /*0162*/ 	.byte	0x04
	.zero		1


	//   ....[4]....
        /*0164*/ 	.word	0x00000690
        /*0168*/ 	.word	0x000000ff
        /*016c*/ 	.word	0x00000010
        /*0170*/ 	.short	0x0100
        /*0172*/ 	.byte	0x04
	.zero		1


	//   ....[5]....
        /*0174*/ 	.word	0x000006a0
        /*0178*/ 	.word	0x000000ff
        /*017c*/ 	.word	0x00000050
        /*0180*/ 	.short	0x0100
        /*0182*/ 	.byte	0x04
	.zero		1


	//   ....[6]....
        /*0184*/ 	.word	0x000006b0
        /*0188*/ 	.word	0x000000ff
        /*018c*/ 	.word	0x00000018
        /*0190*/ 	.short	0x0100
        /*0192*/ 	.byte	0x04
	.zero		1


	//   ....[7]....
        /*0194*/ 	.word	0x000006c0
        /*0198*/ 	.word	0x000000ff
        /*019c*/ 	.word	0x00000058
        /*01a0*/ 	.short	0x0100
        /*01a2*/ 	.byte	0x04
	.zero		1


	//   ....[8]....
        /*01a4*/ 	.word	0x000006d0
        /*01a8*/ 	.word	0x000000ff
        /*01ac*/ 	.word	0x00000020
        /*01b0*/ 	.short	0x0100
        /*01b2*/ 	.byte	0x04
	.zero		1


	//   ....[9]....
        /*01b4*/ 	.word	0x000006e0
        /*01b8*/ 	.word	0x000000ff
        /*01bc*/ 	.word	0x00000060
        /*01c0*/ 	.short	0x0100
        /*01c2*/ 	.byte	0x04
	.zero		1


	//   ....[10]....
        /*01c4*/ 	.word	0x000006f0
        /*01c8*/ 	.word	0x000000ff
        /*01cc*/ 	.word	0x00000028
        /*01d0*/ 	.short	0x0100
        /*01d2*/ 	.byte	0x04
	.zero		1


	//   ....[11]....
        /*01d4*/ 	.word	0x00000700
        /*01d8*/ 	.word	0x000000ff
        /*01dc*/ 	.word	0x00000068
        /*01e0*/ 	.short	0x0100
        /*01e2*/ 	.byte	0x04
	.zero		1


	//   ....[12]....
        /*01e4*/ 	.word	0x00000710
        /*01e8*/ 	.word	0x000000ff
        /*01ec*/ 	.word	0x00000030
        /*01f0*/ 	.short	0x0100
        /*01f2*/ 	.byte	0x04
	.zero		1


	//   ....[13]....
        /*01f4*/ 	.word	0x00000720
        /*01f8*/ 	.word	0x000000ff
        /*01fc*/ 	.word	0x00000070
        /*0200*/ 	.short	0x0100
        /*0202*/ 	.byte	0x04
	.zero		1


	//   ....[14]....
        /*0204*/ 	.word	0x00000730
        /*0208*/ 	.word	0x000000ff
        /*020c*/ 	.word	0x00000038
        /*0210*/ 	.short	0x0100
        /*0212*/ 	.byte	0x04
	.zero		1


	//   ....[15]....
        /*0214*/ 	.word	0x00000740
        /*0218*/ 	.word	0x000000ff
        /*021c*/ 	.word	0x00000078
        /*0220*/ 	.short	0x0100
        /*0222*/ 	.byte	0x04
	.zero		1


	//   ....[16]....
        /*0224*/ 	.word	0x00000870
        /*0228*/ 	.word	0x000000ff
        /*022c*/ 	.word	0x00000080
        /*0230*/ 	.short	0x0100
        /*0232*/ 	.byte	0x04
	.zero		1


	//   ....[17]....
        /*0234*/ 	.word	0x00000880
        /*0238*/ 	.word	0x000000ff
        /*023c*/ 	.word	0x000000a0
        /*0240*/ 	.short	0x0100
        /*0242*/ 	.byte	0x04
	.zero		1


	//   ....[18]....
        /*0244*/ 	.word	0x00000890
        /*0248*/ 	.word	0x000000ff
        /*024c*/ 	.word	0x00000088
        /*0250*/ 	.short	0x0100
        /*0252*/ 	.byte	0x04
	.zero		1


	//   ....[19]....
        /*0254*/ 	.word	0x000008a0
        /*0258*/ 	.word	0x000000ff
        /*025c*/ 	.word	0x000000a8
        /*0260*/ 	.short	0x0100
        /*0262*/ 	.byte	0x04
	.zero		1


	//   ....[20]....
        /*0264*/ 	.word	0x000008b0
        /*0268*/ 	.word	0x000000ff
        /*026c*/ 	.word	0x00000090
        /*0270*/ 	.short	0x0100
        /*0272*/ 	.byte	0x04
	.zero		1


	//   ....[21]....
        /*0274*/ 	.word	0x000008c0
        /*0278*/ 	.word	0x000000ff
        /*027c*/ 	.word	0x000000b0
        /*0280*/ 	.short	0x0100
        /*0282*/ 	.byte	0x04
	.zero		1


	//   ....[22]....
        /*0284*/ 	.word	0x000008d0
        /*0288*/ 	.word	0x000000ff
        /*028c*/ 	.word	0x00000098
        /*0290*/ 	.short	0x0100
        /*0292*/ 	.byte	0x04
	.zero		1


	//   ....[23]....
        /*0294*/ 	.word	0x000008e0
        /*0298*/ 	.word	0x000000ff
        /*029c*/ 	.word	0x000000b8
        /*02a0*/ 	.short	0x0100
        /*02a2*/ 	.byte	0x04
	.zero		1


	//   ....[24]....
        /*02a4*/ 	.word	0x000009d0
        /*02a8*/ 	.word	0x000000ff
        /*02ac*/ 	.word	0x000000c0
        /*02b0*/ 	.short	0x0100
        /*02b2*/ 	.byte	0x06
	.zero		1


	//   ....[25]....
        /*02b4*/ 	.word	0x000009e0
        /*02b8*/ 	.word	0x000000ff
        /*02bc*/ 	.word	0x000000c8
        /*02c0*/ 	.short	0x0100
        /*02c2*/ 	.byte	0x06
	.zero		1


	//   ....[26]....
        /*02c4*/ 	.word	0x00000b20
        /*02c8*/ 	.word	0x000000ff
        /*02cc*/ 	.word	0x000000d0
        /*02d0*/ 	.short	0x0100
        /*02d2*/ 	.byte	0x06
	.zero		1


	//   ....[27]....
        /*02d4*/ 	.word	0x00000b30
        /*02d8*/ 	.word	0x000000ff
        /*02dc*/ 	.word	0x000000e0
        /*02e0*/ 	.short	0x0100
        /*02e2*/ 	.byte	0x06
	.zero		1


	//   ....[28]....
        /*02e4*/ 	.word	0x00000b40
        /*02e8*/ 	.word	0x000000ff
        /*02ec*/ 	.word	0x000000d8
        /*02f0*/ 	.short	0x0100
        /*02f2*/ 	.byte	0x06
	.zero		1


	//   ....[29]....
        /*02f4*/ 	.word	0x00000b50
        /*02f8*/ 	.word	0x000000ff
        /*02fc*/ 	.word	0x000000e8
        /*0300*/ 	.short	0x0100
        /*0302*/ 	.byte	0x06
	.zero		1


	//   ....[30]....
        /*0304*/ 	.word	0x00000c80
        /*0308*/ 	.word	0x000000ff
        /*030c*/ 	.word	0x000000f0
        /*0310*/ 	.short	0x0100
        /*0312*/ 	.byte	0x04
	.zero		1


	//   ....[31]....
        /*0314*/ 	.word	0x00000c90
        /*0318*/ 	.word	0x000000ff
        /*031c*/ 	.word	0x00000110
        /*0320*/ 	.short	0x0100
        /*0322*/ 	.byte	0x04
	.zero		1


	//   ....[32]....
        /*0324*/ 	.word	0x00000ca0
        /*0328*/ 	.word	0x000000ff
        /*032c*/ 	.word	0x000000f8
        /*0330*/ 	.short	0x0100
        /*0332*/ 	.byte	0x04
	.zero		1


	//   ....[33]....
        /*0334*/ 	.word	0x00000cb0
        /*0338*/ 	.word	0x000000ff
        /*033c*/ 	.word	0x00000118
        /*0340*/ 	.short	0x0100
        /*0342*/ 	.byte	0x04
	.zero		1


	//   ....[34]....
        /*0344*/ 	.word	0x00000cc0
        /*0348*/ 	.word	0x000000ff
        /*034c*/ 	.word	0x00000100
        /*0350*/ 	.short	0x0100
        /*0352*/ 	.byte	0x04
	.zero		1


	//   ....[35]....
        /*0354*/ 	.word	0x00000cd0
        /*0358*/ 	.word	0x000000ff
        /*035c*/ 	.word	0x00000120
        /*0360*/ 	.short	0x0100
        /*0362*/ 	.byte	0x04
	.zero		1


	//   ....[36]....
        /*0364*/ 	.word	0x00000ce0
        /*0368*/ 	.word	0x000000ff
        /*036c*/ 	.word	0x00000108
        /*0370*/ 	.short	0x0100
        /*0372*/ 	.byte	0x04
	.zero		1


	//   ....[37]....
        /*0374*/ 	.word	0x00000cf0
        /*0378*/ 	.word	0x000000ff
        /*037c*/ 	.word	0x00000128
        /*0380*/ 	.short	0x0100
        /*0382*/ 	.byte	0x04
	.zero		1


	//   ....[38]....
        /*0384*/ 	.word	0x00000df0
        /*0388*/ 	.word	0x000000ff
        /*038c*/ 	.word	0x00000130
        /*0390*/ 	.short	0x0100
        /*0392*/ 	.byte	0x04
	.zero		1


	//   ....[39]....
        /*0394*/ 	.word	0x00000e00
        /*0398*/ 	.word	0x000000ff
        /*039c*/ 	.word	0x00000140
        /*03a0*/ 	.short	0x0100
        /*03a2*/ 	.byte	0x04
	.zero		1


	//   ....[40]....
        /*03a4*/ 	.word	0x00000e10
        /*03a8*/ 	.word	0x000000ff
        /*03ac*/ 	.word	0x00000138
        /*03b0*/ 	.short	0x0100
        /*03b2*/ 	.byte	0x04
	.zero		1


	//   ....[41]....
        /*03b4*/ 	.word	0x00000e20
        /*03b8*/ 	.word	0x000000ff
        /*03bc*/ 	.word	0x00000148
        /*03c0*/ 	.short	0x0100
        /*03c2*/ 	.byte	0x04
	.zero		1


	//   ....[42]....
        /*03c4*/ 	.word	0x00000f20
        /*03c8*/ 	.word	0x000000ff
        /*03cc*/ 	.word	0x00000150
        /*03d0*/ 	.short	0x0100
        /*03d2*/ 	.byte	0x06
	.zero		1


	//   ....[43]....
        /*03d4*/ 	.word	0x00001bd0
        /*03d8*/ 	.word	0x00000000
        /*03dc*/ 	.word	0x00000140
        /*03e0*/ 	.short	0x010a
        /*03e2*/ 	.byte	0xff
	.zero		1


	//   ....[44]....
        /*03e4*/ 	.word	0x00001bf0
        /*03e8*/ 	.word	0x00000000
        /*03ec*/ 	.word	0x00000130
        /*03f0*/ 	.short	0x0101
        /*03f2*/ 	.byte	0xff
	.zero		1


	//   ....[45]....
        /*03f4*/ 	.word	0x00001ca0
        /*03f8*/ 	.word	0x000000ff
        /*03fc*/ 	.word	0x00000040
        /*0400*/ 	.short	0x010a
        /*0402*/ 	.byte	0x04
	.zero		1


	//   ....[46]....
        /*0404*/ 	.word	0x00001d70
        /*0408*/ 	.word	0x000000ff
        /*040c*/ 	.word	0x00000040
        /*0410*/ 	.short	0x010a
        /*0412*/ 	.byte	0x21
	.zero		1


	//   ....[47]....
        /*0414*/ 	.word	0x00001f20
        /*0418*/ 	.word	0x000000ff
        /*041c*/ 	.word	0x00000040
        /*0420*/ 	.short	0x010a
        /*0422*/ 	.byte	0x05
	.zero		1


	//   ....[48]....
        /*0424*/ 	.word	0x00002040
        /*0428*/ 	.word	0x000000ff
        /*042c*/ 	.word	0x000000c8
        /*0430*/ 	.short	0x0101
        /*0432*/ 	.byte	0x0d
	.zero		1


	//   ....[49]....
        /*0434*/ 	.word	0x00002060
        /*0438*/ 	.word	0x000000ff
        /*043c*/ 	.word	0x00000040
        /*0440*/ 	.short	0x010a
        /*0442*/ 	.byte	0x04
	.zero		1


	//   ....[50]....
        /*0444*/ 	.word	0x000020e0
        /*0448*/ 	.word	0x000000ff
        /*044c*/ 	.word	0x00000040
        /*0450*/ 	.short	0x010a
        /*0452*/ 	.byte	0x11
	.zero		1


	//   ....[51]....
        /*0454*/ 	.word	0x00002280
        /*0458*/ 	.word	0x000000ff
        /*045c*/ 	.word	0x00000040
        /*0460*/ 	.short	0x010a
        /*0462*/ 	.byte	0x05
	.zero		1


	//   ....[52]....
        /*0464*/ 	.word	0x000023c0
        /*0468*/ 	.word	0x00000003
        /*046c*/ 	.word	0x000000d0
        /*0470*/ 	.short	0x010a
        /*0472*/ 	.byte	0xff
	.zero		1


	//   ....[53]....
        /*0474*/ 	.word	0x00002510
        /*0478*/ 	.word	0x00000000
        /*047c*/ 	.word	0x00000000
        /*0480*/ 	.short	0x0101
        /*0482*/ 	.byte	0xff
	.zero		1


	//   ....[54]....
        /*0484*/ 	.word	0x00002ad0
        /*0488*/ 	.word	0x000000ff
        /*048c*/ 	.word	0x00000000
        /*0490*/ 	.short	0x010a
        /*0492*/ 	.byte	0x04
	.zero		1


	//   ....[55]....
        /*0494*/ 	.word	0x00002b60
        /*0498*/ 	.word	0x000000ff
        /*049c*/ 	.word	0x00000000
        /*04a0*/ 	.short	0x010a
        /*04a2*/ 	.byte	0x05
	.zero		1


	//   ....[56]....
        /*04a4*/ 	.word	0x00002bf0
        /*04a8*/ 	.word	0x000000ff
        /*04ac*/ 	.word	0x00000000
        /*04b0*/ 	.short	0x010a
        /*04b2*/ 	.byte	0x05
	.zero		1


	//   ....[57]....
        /*04b4*/ 	.word	0x00002c80
        /*04b8*/ 	.word	0x000000ff
        /*04bc*/ 	.word	0x00000000
        /*04c0*/ 	.short	0x010a
        /*04c2*/ 	.byte	0x05
	.zero		1


	//   ....[58]....
        /*04c4*/ 	.word	0x00002d10
        /*04c8*/ 	.word	0x000000ff
        /*04cc*/ 	.word	0x00000000
        /*04d0*/ 	.short	0x010a
        /*04d2*/ 	.byte	0x05
	.zero		1


	//   ....[59]....
        /*04d4*/ 	.word	0x00002da0
        /*04d8*/ 	.word	0x000000ff
        /*04dc*/ 	.word	0x00000000
        /*04e0*/ 	.short	0x010a
        /*04e2*/ 	.byte	0x05
	.zero		1


	//   ....[60]....
        /*04e4*/ 	.word	0x00002e30
        /*04e8*/ 	.word	0x000000ff
        /*04ec*/ 	.word	0x00000000
        /*04f0*/ 	.short	0x010a
        /*04f2*/ 	.byte	0x05
	.zero		1


	//   ....[61]....
        /*04f4*/ 	.word	0x00002ed0
        /*04f8*/ 	.word	0x00000000
        /*04fc*/ 	.word	0x00000000
        /*0500*/ 	.short	0x010a
        /*0502*/ 	.byte	0xff
	.zero		1


	//   ....[62]....
        /*0504*/ 	.word	0x00003010
        /*0508*/ 	.word	0x00000002
        /*050c*/ 	.word	0x00000130
        /*0510*/ 	.short	0x010a
        /*0512*/ 	.byte	0xff
	.zero		1


	//   ....[63]....
        /*0514*/ 	.word	0x00003070
        /*0518*/ 	.word	0x00000004
        /*051c*/ 	.word	0x00000000
        /*0520*/ 	.short	0x0101
        /*0522*/ 	.byte	0xff
	.zero		1


	//   ....[64]....
        /*0524*/ 	.word	0x00003090
        /*0528*/ 	.word	0x000000ff
        /*052c*/ 	.word	0x000000e0
        /*0530*/ 	.short	0x010a
        /*0532*/ 	.byte	0x04
	.zero		1


	//   ....[65]....
        /*0534*/ 	.word	0x000031b0
        /*0538*/ 	.word	0x00000002
        /*053c*/ 	.word	0x000000d0
        /*0540*/ 	.short	0x010a
        /*0542*/ 	.byte	0xff
	.zero		1


	//   ....[66]....
        /*0544*/ 	.word	0x000032c0
        /*0548*/ 	.word	0x00000002
        /*054c*/ 	.word	0x00000000
        /*0550*/ 	.short	0x0101
        /*0552*/ 	.byte	0xff
	.zero		1


	//   ....[67]....
        /*0554*/ 	.word	0x00003350
        /*0558*/ 	.word	0x000000ff
        /*055c*/ 	.word	0x000000e0
        /*0560*/ 	.short	0x0106
        /*0562*/ 	.byte	0x04
	.zero		1


	//   ....[68]....
        /*0564*/ 	.word	0x00003370
        /*0568*/ 	.word	0x000000ff
        /*056c*/ 	.word	0x000000e0
        /*0570*/ 	.short	0x010a
        /*0572*/ 	.byte	0x04
	.zero		1


	//   ....[69]....
        /*0574*/ 	.word	0x00003400
        /*0578*/ 	.word	0x000000ff
        /*057c*/ 	.word	0x000000e0
        /*0580*/ 	.short	0x0106
        /*0582*/ 	.byte	0x07
	.zero		1


	//   ....[70]....
        /*0584*/ 	.word	0x00003440
        /*0588*/ 	.word	0x00000000
        /*058c*/ 	.word	0x000000e0
        /*0590*/ 	.short	0x010a
        /*0592*/ 	.byte	0xff
	.zero		1


	//   ....[71]....
        /*0594*/ 	.word	0x00003690
        /*0598*/ 	.word	0x000000ff
        /*059c*/ 	.word	0x00000008
        /*05a0*/ 	.short	0x010a
        /*05a2*/ 	.byte	0x05
	.zero		1


	//   ....[72]....
        /*05a4*/ 	.word	0x000036b0
        /*05a8*/ 	.word	0x000000ff
        /*05ac*/ 	.word	0x00000008
        /*05b0*/ 	.short	0x010a
        /*05b2*/ 	.byte	0x05
	.zero		1


	//   ....[73]....
        /*05b4*/ 	.word	0x00003840
        /*05b8*/ 	.word	0x000000ff
        /*05bc*/ 	.word	0x00000008
        /*05c0*/ 	.short	0x010a
        /*05c2*/ 	.byte	0x05
	.zero		1


	//   ....[74]....
        /*05c4*/ 	.word	0x00003860
        /*05c8*/ 	.word	0x000000ff
        /*05cc*/ 	.word	0x00000008
        /*05d0*/ 	.short	0x010a
        /*05d2*/ 	.byte	0x05
	.zero		1


	//   ....[75]....
        /*05d4*/ 	.word	0x00003920
        /*05d8*/ 	.word	0x000000ff
        /*05dc*/ 	.word	0x00000000
        /*05e0*/ 	.short	0x0101
        /*05e2*/ 	.byte	0x04
	.zero		1


	//   ....[76]....
        /*05e4*/ 	.word	0x00003c60
        /*05e8*/ 	.word	0x00000000
        /*05ec*/ 	.word	0x000000d0
        /*05f0*/ 	.short	0x010a
        /*05f2*/ 	.byte	0xff
	.zero		1


	//   ....[77]....
        /*05f4*/ 	.word	0x00003d20
        /*05f8*/ 	.word	0x00000000
        /*05fc*/ 	.word	0x00000000
        /*0600*/ 	.short	0x0101
        /*0602*/ 	.byte	0xff
	.zero		1


	//   ....[78]....
        /*0604*/ 	.word	0x00003de0
        /*0608*/ 	.word	0x000000ff
        /*060c*/ 	.word	0x00000000
        /*0610*/ 	.short	0x010a
        /*0612*/ 	.byte	0x04
	.zero		1


	//   ....[79]....
        /*0614*/ 	.word	0x00003df0
        /*0618*/ 	.word	0x000000ff
        /*061c*/ 	.word	0x00000110
        /*0620*/ 	.short	0x010a
        /*0622*/ 	.byte	0x1f
	.zero		1


	//   ....[80]....
        /*0624*/ 	.word	0x00003ea0
        /*0628*/ 	.word	0x000000ff
        /*062c*/ 	.word	0x00000000
        /*0630*/ 	.short	0x010a
        /*0632*/ 	.byte	0x05
	.zero		1


	//   ....[81]....
        /*0634*/ 	.word	0x00003fd0
        /*0638*/ 	.word	0x000000ff
        /*063c*/ 	.word	0x00000000
        /*0640*/ 	.short	0x010a
        /*0642*/ 	.byte	0x04
	.zero		1


	//   ....[82]....
        /*0644*/ 	.word	0x000042d0
        /*0648*/ 	.word	0x000000ff
        /*064c*/ 	.word	0x00000000
        /*0650*/ 	.short	0x010a
        /*0652*/ 	.byte	0x04
	.zero		1


	//   ....[83]....
        /*0654*/ 	.word	0x00004360
        /*0658*/ 	.word	0x000000ff
        /*065c*/ 	.word	0x00000000
        /*0660*/ 	.short	0x010a
        /*0662*/ 	.byte	0x05
	.zero		1


	//   ....[84]....
        /*0664*/ 	.word	0x000043f0
        /*0668*/ 	.word	0x000000ff
        /*066c*/ 	.word	0x00000000
        /*0670*/ 	.short	0x010a
        /*0672*/ 	.byte	0x05
	.zero		1


	//   ....[85]....
        /*0674*/ 	.word	0x00004490
        /*0678*/ 	.word	0x00000000
        /*067c*/ 	.word	0x00000000
        /*0680*/ 	.short	0x010a
        /*0682*/ 	.byte	0xff
	.zero		1


	//   ....[86]....
        /*0684*/ 	.word	0x000044d0
        /*0688*/ 	.word	0x00000000
        /*068c*/ 	.word	0x00000000
        /*0690*/ 	.short	0x010a
        /*0692*/ 	.byte	0xff
	.zero		1


	//   ....[87]....
        /*0694*/ 	.word	0x00004540
        /*0698*/ 	.word	0x000000ff
        /*069c*/ 	.word	0x00000000
        /*06a0*/ 	.short	0x0101
        /*06a2*/ 	.byte	0x04
	.zero		1


	//   ....[88]....
        /*06a4*/ 	.word	0x00004580
        /*06a8*/ 	.word	0x000000ff
        /*06ac*/ 	.word	0x00000150
        /*06b0*/ 	.short	0x010a
        /*06b2*/ 	.byte	0x1a
	.zero		1


	//   ....[89]....
        /*06b4*/ 	.word	0x000045d0
        /*06b8*/ 	.word	0x000000ff
        /*06bc*/ 	.word	0x00000000
        /*06c0*/ 	.short	0x0101
        /*06c2*/ 	.byte	0x04
	.zero		1


	//   ....[90]....
        /*06c4*/ 	.word	0x00004ab0
        /*06c8*/ 	.word	0x0000000c
        /*06cc*/ 	.word	0x000000d0
        /*06d0*/ 	.short	0x010a
        /*06d2*/ 	.byte	0xff
	.zero		1


	//   ....[91]....
        /*06d4*/ 	.word	0x00004c20
        /*06d8*/ 	.word	0x00000000
        /*06dc*/ 	.word	0x00000000
        /*06e0*/ 	.short	0x0101
        /*06e2*/ 	.byte	0xff
	.zero		1


	//   ....[92]....
        /*06e4*/ 	.word	0x000050b0
        /*06e8*/ 	.word	0x000000ff
        /*06ec*/ 	.word	0x000000c8
        /*06f0*/ 	.short	0x010a
        /*06f2*/ 	.byte	0x15
	.zero		1


	//   ....[93]....
        /*06f4*/ 	.word	0x00005230
        /*06f8*/ 	.word	0x000000ff
        /*06fc*/ 	.word	0x000000a0
        /*0700*/ 	.short	0x010a
        /*0702*/ 	.byte	0x15
	.zero		1


	//   ....[94]....
        /*0704*/ 	.word	0x00005420
        /*0708*/ 	.word	0x000000ff
        /*070c*/ 	.word	0x00000080
        /*0710*/ 	.short	0x010b
        /*0712*/ 	.byte	0x15
	.zero		1


	//   ....[95]....
        /*0714*/ 	.word	0x00005430
        /*0718*/ 	.word	0x000000ff
        /*071c*/ 	.word	0x00000000
        /*0720*/ 	.short	0x0101
        /*0722*/ 	.byte	0x2e
	.zero		1


	//   ....[96]....
        /*0724*/ 	.word	0x00005440
        /*0728*/ 	.word	0x000000ff
        /*072c*/ 	.word	0x000000a8
        /*0730*/ 	.short	0x010a
        /*0732*/ 	.byte	0x15
	.zero		1


	//   ....[97]....
        /*0734*/ 	.word	0x000055f0
        /*0738*/ 	.word	0x000000ff
        /*073c*/ 	.word	0x00000088
        /*0740*/ 	.short	0x010b
        /*0742*/ 	.byte	0x15
	.zero		1


	//   ....[98]....
        /*0744*/ 	.word	0x00005600
        /*0748*/ 	.word	0x000000ff
        /*074c*/ 	.word	0x00000000
        /*0750*/ 	.short	0x0101
        /*0752*/ 	.byte	0x27
	.zero		1


	//   ....[99]....
        /*0754*/ 	.word	0x00005610
        /*0758*/ 	.word	0x000000ff
        /*075c*/ 	.word	0x000000b0
        /*0760*/ 	.short	0x010a
        /*0762*/ 	.byte	0x15
	.zero		1


	//   ....[100]....
        /*0764*/ 	.word	0x000057c0
        /*0768*/ 	.word	0x000000ff
        /*076c*/ 	.word	0x00000090
        /*0770*/ 	.short	0x010b
        /*0772*/ 	.byte	0x15
	.zero		1


	//   ....[101]....
        /*0774*/ 	.word	0x000057d0
        /*0778*/ 	.word	0x000000ff
        /*077c*/ 	.word	0x00000000
        /*0780*/ 	.short	0x0101
        /*0782*/ 	.byte	0x26
	.zero		1


	//   ....[102]....
        /*0784*/ 	.word	0x000057e0
        /*0788*/ 	.word	0x000000ff
        /*078c*/ 	.word	0x000000b8
        /*0790*/ 	.short	0x010a
        /*0792*/ 	.byte	0x15
	.zero		1


	//   ....[103]....
        /*0794*/ 	.word	0x00005a30
        /*0798*/ 	.word	0x000000ff
        /*079c*/ 	.word	0x00000098
        /*07a0*/ 	.short	0x010b
        /*07a2*/ 	.byte	0x15
	.zero		1


	//   ....[104]....
        /*07a4*/ 	.word	0x00005a40
        /*07a8*/ 	.word	0x000000ff
        /*07ac*/ 	.word	0x00000000
        /*07b0*/ 	.short	0x0101
        /*07b2*/ 	.byte	0x25
	.zero		1


	//   ....[105]....
        /*07b4*/ 	.word	0x00005a80
        /*07b8*/ 	.word	0x000000ff
        /*07bc*/ 	.word	0x000000a0
        /*07c0*/ 	.short	0x010a
        /*07c2*/ 	.byte	0x15
	.zero		1


	//   ....[106]....
        /*07c4*/ 	.word	0x00005aa0
        /*07c8*/ 	.word	0x000000ff
        /*07cc*/ 	.word	0x000000a8
        /*07d0*/ 	.short	0x010a
        /*07d2*/ 	.byte	0x15
	.zero		1


	//   ....[107]....
        /*07d4*/ 	.word	0x00005ac0
        /*07d8*/ 	.word	0x000000ff
        /*07dc*/ 	.word	0x000000b0
        /*07e0*/ 	.short	0x010a
        /*07e2*/ 	.byte	0x15
	.zero		1


	//   ....[108]....
        /*07e4*/ 	.word	0x00005b00
        /*07e8*/ 	.word	0x00000000
        /*07ec*/ 	.word	0x000000b8
        /*07f0*/ 	.short	0x010a
        /*07f2*/ 	.byte	0xff
	.zero		1


	//   ....[109]....
        /*07f4*/ 	.word	0x00005e70
        /*07f8*/ 	.word	0x00000003
        /*07fc*/ 	.word	0x000000d0
        /*0800*/ 	.short	0x010a
        /*0802*/ 	.byte	0xff
	.zero		1


	//   ....[110]....
        /*0804*/ 	.word	0x00005ff0
        /*0808*/ 	.word	0x00000000
        /*080c*/ 	.word	0x00000000
        /*0810*/ 	.short	0x0101
        /*0812*/ 	.byte	0xff
	.zero		1


	//   ....[111]....
        /*0814*/ 	.word	0x00006b10
        /*0818*/ 	.word	0x000000ff
        /*081c*/ 	.word	0x00000080
        /*0820*/ 	.short	0x010a
        /*0822*/ 	.byte	0x2b
	.zero		1


	//   ....[112]....
        /*0824*/ 	.word	0x00006b30
        /*0828*/ 	.word	0x00000065
        /*082c*/ 	.word	0x000000f0
        /*0830*/ 	.short	0x010a
        /*0832*/ 	.byte	0xff
	.zero		1


	//   ....[113]....
        /*0834*/ 	.word	0x00006c20
        /*0838*/ 	.word	0x000000ff
        /*083c*/ 	.word	0x00000080
        /*0840*/ 	.short	0x010a
        /*0842*/ 	.byte	0x2b
	.zero		1


	//   ....[114]....
        /*0844*/ 	.word	0x00006d10
        /*0848*/ 	.word	0x00000065
        /*084c*/ 	.word	0x000000f0
        /*0850*/ 	.short	0x010a
        /*0852*/ 	.byte	0xff
	.zero		1


	//   ....[115]....
        /*0854*/ 	.word	0x00007820
        /*0858*/ 	.word	0x00000000
        /*085c*/ 	.word	0x00000000
        /*0860*/ 	.short	0x0101
        /*0862*/ 	.byte	0xff
	.zero		1


	//   ....[116]....
        /*0864*/ 	.word	0x00007830
        /*0868*/ 	.word	0x00000003
        /*086c*/ 	.word	0x00000080
        /*0870*/ 	.short	0x010a
        /*0872*/ 	.byte	0xff
	.zero		1


	//   ....[117]....
        /*0874*/ 	.word	0x00007910
        /*0878*/ 	.word	0x00000003
        /*087c*/ 	.word	0x00000080
        /*0880*/ 	.short	0x010a
        /*0882*/ 	.byte	0xff
	.zero		1


	//   ....[118]....
        /*0884*/ 	.word	0x000084c0
        /*0888*/ 	.word	0x0000003d
        /*088c*/ 	.word	0x00000000
        /*0890*/ 	.short	0x0101
        /*0892*/ 	.byte	0xff
	.zero		1


	//   ....[119]....
        /*0894*/ 	.word	0x000084e0
        /*0898*/ 	.word	0x0000003e
        /*089c*/ 	.word	0x00000080
        /*08a0*/ 	.short	0x010a
        /*08a2*/ 	.byte	0xff
	.zero		1


	//   ....[120]....
        /*08a4*/ 	.word	0x000085b0
        /*08a8*/ 	.word	0x0000003e
        /*08ac*/ 	.word	0x00000080
        /*08b0*/ 	.short	0x010a
        /*08b2*/ 	.byte	0xff
	.zero		1


	//   ....[121]....
        /*08b4*/ 	.word	0x00009150
        /*08b8*/ 	.word	0x0000003d
        /*08bc*/ 	.word	0x00000000
        /*08c0*/ 	.short	0x0101
        /*08c2*/ 	.byte	0xff
	.zero		1


	//   ....[122]....
        /*08c4*/ 	.word	0x00009170
        /*08c8*/ 	.word	0x0000003e
        /*08cc*/ 	.word	0x00000080
        /*08d0*/ 	.short	0x010a
        /*08d2*/ 	.byte	0xff
	.zero		1


	//   ....[123]....
        /*08d4*/ 	.word	0x00009240
        /*08d8*/ 	.word	0x0000003e
        /*08dc*/ 	.word	0x00000080
        /*08e0*/ 	.short	0x010a
        /*08e2*/ 	.byte	0xff
	.zero		1


	//   ....[124]....
        /*08e4*/ 	.word	0x00009630
        /*08e8*/ 	.word	0x00000065
        /*08ec*/ 	.word	0x00000000
        /*08f0*/ 	.short	0x0101
        /*08f2*/ 	.byte	0xff
	.zero		1


	//   ....[125]....
        /*08f4*/ 	.word	0x00009e30
        /*08f8*/ 	.word	0x00000003
        /*08fc*/ 	.word	0x00000000
        /*0900*/ 	.short	0x0101
        /*0902*/ 	.byte	0xff
	.zero		1


	//   ....[126]....
        /*0904*/ 	.word	0x0000a0f0
        /*0908*/ 	.word	0x000000ff
        /*090c*/ 	.word	0x00000000
        /*0910*/ 	.short	0x0101
        /*0912*/ 	.byte	0x06
	.zero		1


	//   ....[127]....
        /*0914*/ 	.word	0x0000a110
        /*0918*/ 	.word	0x00000000
        /*091c*/ 	.word	0x00000140
        /*0920*/ 	.short	0x010a
        /*0922*/ 	.byte	0xff
	.zero		1


	//   ....[128]....
        /*0924*/ 	.word	0x0000a170
        /*0928*/ 	.word	0x00000000
        /*092c*/ 	.word	0x00000040
        /*0930*/ 	.short	0x010a
        /*0932*/ 	.byte	0xff
	.zero		1


	//   ....[129]....
        /*0934*/ 	.word	0x0000a1d0
        /*0938*/ 	.word	0x00000000
        /*093c*/ 	.word	0x00000040
        /*0940*/ 	.short	0x010a
        /*0942*/ 	.byte	0xff
	.zero		1


	//   ....[130]....
        /*0944*/ 	.word	0x0000a220
        /*0948*/ 	.word	0x00000003
        /*094c*/ 	.word	0x000000d0
        /*0950*/ 	.short	0x010a
        /*0952*/ 	.byte	0xff
	.zero		1


	//   ....[131]....
        /*0954*/ 	.word	0x0000a280
        /*0958*/ 	.word	0x00000000
        /*095c*/ 	.word	0x00000000
        /*0960*/ 	.short	0x010a
        /*0962*/ 	.byte	0xff
	.zero		1


	//   ....[132]....
        /*0964*/ 	.word	0x0000a2e0
        /*0968*/ 	.word	0x00000000
        /*096c*/ 	.word	0x00000000
        /*0970*/ 	.short	0x010a
        /*0972*/ 	.byte	0xff
	.zero		1


	//   ....[133]....
        /*0974*/ 	.word	0x0000a340
        /*0978*/ 	.word	0x00000000
        /*097c*/ 	.word	0x00000000
        /*0980*/ 	.short	0x010a
        /*0982*/ 	.byte	0xff
	.zero		1


	//   ....[134]....
        /*0984*/ 	.word	0x0000a3a0
        /*0988*/ 	.word	0x00000000
        /*098c*/ 	.word	0x00000000
        /*0990*/ 	.short	0x010a
        /*0992*/ 	.byte	0xff
	.zero		1


	//   ....[135]....
        /*0994*/ 	.word	0x0000a400
        /*0998*/ 	.word	0x00000000
        /*099c*/ 	.word	0x00000000
        /*09a0*/ 	.short	0x010a
        /*09a2*/ 	.byte	0xff
	.zero		1


	//   ....[136]....
        /*09a4*/ 	.word	0x0000a460
        /*09a8*/ 	.word	0x00000000
        /*09ac*/ 	.word	0x00000000
        /*09b0*/ 	.short	0x010a
        /*09b2*/ 	.byte	0xff
	.zero		1


	//   ....[137]....
        /*09b4*/ 	.word	0x0000a4c0
        /*09b8*/ 	.word	0x00000000
        /*09bc*/ 	.word	0x00000000
        /*09c0*/ 	.short	0x010a
        /*09c2*/ 	.byte	0xff
	.zero		1


	//   ....[138]....
        /*09c4*/ 	.word	0x0000a510
        /*09c8*/ 	.word	0x00000002
        /*09cc*/ 	.word	0x00000130
        /*09d0*/ 	.short	0x010a
        /*09d2*/ 	.byte	0xff
	.zero		1


	//   ....[139]....
        /*09d4*/ 	.word	0x0000a570
        /*09d8*/ 	.word	0x00000002
        /*09dc*/ 	.word	0x000000e0
        /*09e0*/ 	.short	0x010a
        /*09e2*/ 	.byte	0xff
	.zero		1


	//   ....[140]....
        /*09e4*/ 	.word	0x0000a5c0
        /*09e8*/ 	.word	0x00000002
        /*09ec*/ 	.word	0x000000d0
        /*09f0*/ 	.short	0x010a
        /*09f2*/ 	.byte	0xff
	.zero		1


	//   ....[141]....
        /*09f4*/ 	.word	0x0000a620
        /*09f8*/ 	.word	0x00000000
        /*09fc*/ 	.word	0x000000e0
        /*0a00*/ 	.short	0x010a
        /*0a02*/ 	.byte	0xff
	.zero		1


	//   ....[142]....
        /*0a04*/ 	.word	0x0000a680
        /*0a08*/ 	.word	0x00000000
        /*0a0c*/ 	.word	0x00000008
        /*0a10*/ 	.short	0x010a
        /*0a12*/ 	.byte	0xff
	.zero		1


	//   ....[143]....
        /*0a14*/ 	.word	0x0000a770
        /*0a18*/ 	.word	0x00000000
        /*0a1c*/ 	.word	0x00000008
        /*0a20*/ 	.short	0x010a
        /*0a22*/ 	.byte	0xff
	.zero		1


	//   ....[144]....
        /*0a24*/ 	.word	0x0000a7c0
        /*0a28*/ 	.word	0x00000000
        /*0a2c*/ 	.word	0x000000d0
        /*0a30*/ 	.short	0x010a
        /*0a32*/ 	.byte	0xff
	.zero		1


	//   ....[145]....
        /*0a34*/ 	.word	0x0000a820
        /*0a38*/ 	.word	0x00000000
        /*0a3c*/ 	.word	0x00000110
        /*0a40*/ 	.short	0x010a
        /*0a42*/ 	.byte	0xff
	.zero		1


	//   ....[146]....
        /*0a44*/ 	.word	0x0000a880
        /*0a48*/ 	.word	0x00000000
        /*0a4c*/ 	.word	0x00000000
        /*0a50*/ 	.short	0x010a
        /*0a52*/ 	.byte	0xff
	.zero		1


	//   ....[147]....
        /*0a54*/ 	.word	0x0000a8e0
        /*0a58*/ 	.word	0x00000000
        /*0a5c*/ 	.word	0x00000000
        /*0a60*/ 	.short	0x010a
        /*0a62*/ 	.byte	0xff
	.zero		1


	//   ....[148]....
        /*0a64*/ 	.word	0x0000a940
        /*0a68*/ 	.word	0x00000000
        /*0a6c*/ 	.word	0x00000000
        /*0a70*/ 	.short	0x010a
        /*0a72*/ 	.byte	0xff
	.zero		1


	//   ....[149]....
        /*0a74*/ 	.word	0x0000a9a0
        /*0a78*/ 	.word	0x00000000
        /*0a7c*/ 	.word	0x00000000
        /*0a80*/ 	.short	0x010a
        /*0a82*/ 	.byte	0xff
	.zero		1


	//   ....[150]....
        /*0a84*/ 	.word	0x0000aa00
        /*0a88*/ 	.word	0x00000000
        /*0a8c*/ 	.word	0x00000150
        /*0a90*/ 	.short	0x010a
        /*0a92*/ 	.byte	0xff
	.zero		1


	//   ....[151]....
        /*0a94*/ 	.word	0x0000aa50
        /*0a98*/ 	.word	0x0000000c
        /*0a9c*/ 	.word	0x000000d0
        /*0aa0*/ 	.short	0x010a
        /*0aa2*/ 	.byte	0xff
	.zero		1


	//   ....[152]....
        /*0aa4*/ 	.word	0x0000aab0
        /*0aa8*/ 	.word	0x00000000
        /*0aac*/ 	.word	0x000000c8
        /*0ab0*/ 	.short	0x010a
        /*0ab2*/ 	.byte	0xff
	.zero		1


	//   ....[153]....
        /*0ab4*/ 	.word	0x0000ab10
        /*0ab8*/ 	.word	0x00000000
        /*0abc*/ 	.word	0x000000a0
        /*0ac0*/ 	.short	0x010a
        /*0ac2*/ 	.byte	0xff
	.zero		1


	//   ....[154]....
        /*0ac4*/ 	.word	0x0000ab70
        /*0ac8*/ 	.word	0x00000000
        /*0acc*/ 	.word	0x000000a8
        /*0ad0*/ 	.short	0x010a
        /*0ad2*/ 	.byte	0xff
	.zero		1


	//   ....[155]....
        /*0ad4*/ 	.word	0x0000abd0
        /*0ad8*/ 	.word	0x00000000
        /*0adc*/ 	.word	0x000000b0
        /*0ae0*/ 	.short	0x010a
        /*0ae2*/ 	.byte	0xff
	.zero		1


	//   ....[156]....
        /*0ae4*/ 	.word	0x0000ac30
        /*0ae8*/ 	.word	0x00000000
        /*0aec*/ 	.word	0x000000b8
        /*0af0*/ 	.short	0x010a
        /*0af2*/ 	.byte	0xff
	.zero		1


	//   ....[157]....
        /*0af4*/ 	.word	0x0000ac90
        /*0af8*/ 	.word	0x00000000
        /*0afc*/ 	.word	0x000000a0
        /*0b00*/ 	.short	0x010a
        /*0b02*/ 	.byte	0xff
	.zero		1


	//   ....[158]....
        /*0b04*/ 	.word	0x0000acf0
        /*0b08*/ 	.word	0x00000000
        /*0b0c*/ 	.word	0x000000a8
        /*0b10*/ 	.short	0x010a
        /*0b12*/ 	.byte	0xff
	.zero		1


	//   ....[159]....
        /*0b14*/ 	.word	0x0000ad50
        /*0b18*/ 	.word	0x00000000
        /*0b1c*/ 	.word	0x000000b0
        /*0b20*/ 	.short	0x010a
        /*0b22*/ 	.byte	0xff
	.zero		1


	//   ....[160]....
        /*0b24*/ 	.word	0x0000ada0
        /*0b28*/ 	.word	0x00000003
        /*0b2c*/ 	.word	0x000000d0
        /*0b30*/ 	.short	0x010a
        /*0b32*/ 	.byte	0xff
	.zero		1


	//   ....[161]....
        /*0b34*/ 	.word	0x0000ae00
        /*0b38*/ 	.word	0x00000002
        /*0b3c*/ 	.word	0x00000080
        /*0b40*/ 	.short	0x010a
        /*0b42*/ 	.byte	0xff
	.zero		1


	//   ....[162]....
        /*0b44*/ 	.word	0x0000ae50
        /*0b48*/ 	.word	0x00000065
        /*0b4c*/ 	.word	0x000000f0
        /*0b50*/ 	.short	0x010a
        /*0b52*/ 	.byte	0xff
	.zero		1


	//   ....[163]....
        /*0b54*/ 	.word	0x0000aea0
        /*0b58*/ 	.word	0x00000003
        /*0b5c*/ 	.word	0x00000080
        /*0b60*/ 	.short	0x010a
        /*0b62*/ 	.byte	0xff
	.zero		1


	//   ....[164]....
        /*0b64*/ 	.word	0x0000aef0
        /*0b68*/ 	.word	0x0000003e
        /*0b6c*/ 	.word	0x00000080
        /*0b70*/ 	.short	0x010a
        /*0b72*/ 	.byte	0xff
	.zero		1


	//   ....[165]....
        /*0b74*/ 	.word	0x0000af40
        /*0b78*/ 	.word	0x0000003e
        /*0b7c*/ 	.word	0x00000080
        /*0b80*/ 	.short	0x010a
        /*0b82*/ 	.byte	0xff
	.zero		1


	//----- nvinfo : EIATTR_NUM_MBARRIERS
	.align		4
.L_47:
        /*0b84*/ 	.byte	0x03, 0x38
        /*0b86*/ 	.short	0x002b


	//----- nvinfo : EIATTR_EXIT_INSTR_OFFSETS
	.align		4
        /*0b88*/ 	.byte	0x04, 0x1c
        /*0b8a*/ 	.short	(.L_49 - .L_48)


	//   ....[0]....
.L_48:
        /*0b8c*/ 	.word	0x00002f00


	//   ....[1]....
        /*0b90*/ 	.word	0x00003410


	//   ....[2]....
        /*0b94*/ 	.word	0x00003470


	//   ....[3]....
        /*0b98*/ 	.word	0x00004800


	//   ....[4]....
        /*0b9c*/ 	.word	0x00005b30


	//   ....[5]....
        /*0ba0*/ 	.word	0x00005b70


	//   ....[6]....
        /*0ba4*/ 	.word	0x00009fe0


	//   ....[7]....
        /*0ba8*/ 	.word	0x0000a050


	//   ....[8]....
        /*0bac*/ 	.word	0x0000a080


	//   ....[9]....
        /*0bb0*/ 	.word	0x0000a100


	//----- nvinfo : EIATTR_MAX_THREADS
	.align		4
.L_49:
        /*0bb4*/ 	.byte	0x04, 0x05
        /*0bb6*/ 	.short	(.L_51 - .L_50)
.L_50:
        /*0bb8*/ 	.word	0x00000100
        /*0bbc*/ 	.word	0x00000001
        /*0bc0*/ 	.word	0x00000001


	//----- nvinfo : EIATTR_CRS_STACK_SIZE
	.align		4
.L_51:
        /*0bc4*/ 	.byte	0x04, 0x1e
        /*0bc6*/ 	.short	(.L_53 - .L_52)
.L_52:
        /*0bc8*/ 	.word	0x00000000


	//----- nvinfo : EIATTR_CBANK_PARAM_SIZE
	.align		4
.L_53:
        /*0bcc*/ 	.byte	0x03, 0x19
        /*0bce*/ 	.short	0x0800


	//----- nvinfo : EIATTR_PARAM_CBANK
	.align		4
        /*0bd0*/ 	.byte	0x04, 0x0a
        /*0bd2*/ 	.short	(.L_55 - .L_54)
	.align		4
.L_54:
        /*0bd4*/ 	.word	index@(.nv.constant0._ZN7cutlass13device_kernelINS_4gemm6kernel13GemmUniversalIN4cute5tupleIJiiiiEEENS1_10collective13CollectiveMmaINS1_35MainloopSm100TmaUmmaWarpSpecializedILi8ELi2ELi4ENS5_IJNS4_1CILi2EEENSA_ILi4EEENSA_ILi1EEEEEEEENS5_IJNSA_ILi128EEENSA_ILi256EEENSA_ILi64EEEEEENS_10bfloat16_tENS5_IJlSD_lEEESK_SL_NS4_8TiledMMAINS4_8MMA_AtomIJNS4_26SM100_MMA_F16BF16_2x1SM_SSISK_SK_fLi128ELi256ELNS4_4UMMA5MajorE0ELSQ_0ELNSP_7ScaleInE0ELSR_0EEEEEENS4_6LayoutINS5_IJSD_SD_SD_EEENS5_IJNSA_ILi0EEESW_SW_EEEEENS5_IJNS4_10UnderscoreESZ_SZ_EEEEENS4_28SM100_TMA_2SM_LOAD_MULTICASTENS4_14ComposedLayoutINS4_7SwizzleILi3ELi4ELi3EEENS4_18smem_ptr_flag_bitsILi16EEENSU_INS5_IJNSA_ILi8EEESI_EEENS5_IJSI_SD_EEEEEEEvNS4_8identityENS4_18SM100_TMA_2SM_LOADES1C_vS1D_EENS_8epilogue10collective18CollectiveEpilogueINS1G_23Sm100TmaWarpSpecializedILi4ELi2ELi32ELb1ELb0EEEJNS5_IJSI_SH_SI_EEENS5_IJNSU_ISI_SD_EENSU_INS5_IJNSA_ILi32EEESB_EEENS5_IJSD_SG_EEEEEEEESK_SL_SK_SL_NS1G_6fusion15FusionCallbacksIS1K_NS1S_17LinearCombinationISK_fSK_fLNS_15FloatRoundStyleE2EEES1L_S1R_JEEENS4_5SM1004TMEM4LOAD26SM100_TMEM_LOAD_32dp32b32xENS4_13SM90_TMA_LOADENS13_INS14_ILi2ELi4ELi3EEES17_NSU_INS5_IJS18_S1N_EEENS5_IJS1N_SD_EEEEEEENS4_39AutoVectorizingCopyWithAssumedAlignmentILi128EEENS4_14SM90_TMA_STOREES27_S29_S29_EEEvvEEEEvNT_6ParamsE)
        /*0bd8*/ 	.short	0x0380
        /*0bda*/ 	.short	0x0800


	//----- nvinfo : EIATTR_SW_WAR
	.align		4
.L_55:
        /*0bdc*/ 	.byte	0x04, 0x36
        /*0bde*/ 	.short	(.L_57 - .L_56)
.L_56:
        /*0be0*/ 	.word	0x00000008
.L_57:


//--------------------- .nv.callgraph             --------------------------
	.section	.nv.callgraph,"",@"SHT_CUDA_CALLGRAPH"
	.align	4
	.sectionentsize	8
	.align		4
        /*0000*/ 	.word	0x00000000
	.align		4
        /*0004*/ 	.word	0xffffffff
	.align		4
        /*0008*/ 	.word	index@(_ZN7cutlass13device_kernelINS_4gemm6kernel13GemmUniversalIN4cute5tupleIJiiiiEEENS1_10collective13CollectiveMmaINS1_35MainloopSm100TmaUmmaWarpSpecializedILi8ELi2ELi4ENS5_IJNS4_1CILi2EEENSA_ILi4EEENSA_ILi1EEEEEEEENS5_IJNSA_ILi128EEENSA_ILi256EEENSA_ILi64EEEEEENS_10bfloat16_tENS5_IJlSD_lEEESK_SL_NS4_8TiledMMAINS4_8MMA_AtomIJNS4_26SM100_MMA_F16BF16_2x1SM_SSISK_SK_fLi128ELi256ELNS4_4UMMA5MajorE0ELSQ_0ELNSP_7ScaleInE0ELSR_0EEEEEENS4_6LayoutINS5_IJSD_SD_SD_EEENS5_IJNSA_ILi0EEESW_SW_EEEEENS5_IJNS4_10UnderscoreESZ_SZ_EEEEENS4_28SM100_TMA_2SM_LOAD_MULTICASTENS4_14ComposedLayoutINS4_7SwizzleILi3ELi4ELi3EEENS4_18smem_ptr_flag_bitsILi16EEENSU_INS5_IJNSA_ILi8EEESI_EEENS5_IJSI_SD_EEEEEEEvNS4_8identityENS4_18SM100_TMA_2SM_LOADES1C_vS1D_EENS_8epilogue10collective18CollectiveEpilogueINS1G_23Sm100TmaWarpSpecializedILi4ELi2ELi32ELb1ELb0EEEJNS5_IJSI_SH_SI_EEENS5_IJNSU_ISI_SD_EENSU_INS5_IJNSA_ILi32EEESB_EEENS5_IJSD_SG_EEEEEEEESK_SL_SK_SL_NS1G_6fusion15FusionCallbacksIS1K_NS1S_17LinearCombinationISK_fSK_fLNS_15FloatRoundStyleE2EEES1L_S1R_JEEENS4_5SM1004TMEM4LOAD26SM100_TMEM_LOAD_32dp32b32xENS4_13SM90_TMA_LOADENS13_INS14_ILi2ELi4ELi3EEES17_NSU_INS5_IJS18_S1N_EEENS5_IJS1N_SD_EEEEEEENS4_39AutoVectorizingCopyWithAssumedAlignmentILi128EEENS4_14SM90_TMA_STOREES27_S29_S29_EEEvvEEEEvNT_6ParamsE)
	.align		4
        /*000c*/ 	.word	index@(__assertfail)
	.align		4
        /*0010*/ 	.word	0x00000000
	.align		4
        /*0014*/ 	.word	0xfffffffe
	.align		4
        /*0018*/ 	.word	0x00000000
	.align		4
        /*001c*/ 	.word	0xfffffffd
	.align		4
        /*0020*/ 	.word	0x00000000
	.align		4
        /*0024*/ 	.word	0xfffffffc


//--------------------- .nv.constant4             --------------------------
	.section	.nv.constant4,"a",@progbits
	.align	8
	.align		8
.nv.constant4:
        /*0000*/ 	.dword	__assertfail
	.align		8
        /*0008*/ 	.dword	__unnamed_1
	.align		8
        /*0010*/ 	.dword	__unnamed_2
	.align		8
        /*0018*/ 	.dword	_ZN40_INTERNAL_5ddffe87_4_k_cu_d9e7a202_263344cuda3std3__45__cpo5beginE
	.align		8
        /*0020*/ 	.dword	_ZN40_INTERNAL_5ddffe87_4_k_cu_d9e7a202_263344cuda3std3__45__cpo3endE
	.align		8
        /*0028*/ 	.dword	_ZN40_INTERNAL_5ddffe87_4_k_cu_d9e7a202_263344cuda3std3__45__cpo6cbeginE
	.align		8
        /*0030*/ 	.dword	_ZN40_INTERNAL_5ddffe87_4_k_cu_d9e7a202_263344cuda3std3__45__cpo4cendE
	.align		8
        /*0038*/ 	.dword	_ZN40_INTERNAL_5ddffe87_4_k_cu_d9e7a202_263344cuda3std3__442_GLOBAL__N__5ddffe87_4_k_cu_d9e7a202_263346ignoreE
	.align		8
        /*0040*/ 	.dword	_ZN40_INTERNAL_5ddffe87_4_k_cu_d9e7a202_263344cuda3std3__419piecewise_constructE
	.align		8
        /*0048*/ 	.dword	_ZN40_INTERNAL_5ddffe87_4_k_cu_d9e7a202_263344cuda3std3__48in_placeE
	.align		8
        /*0050*/ 	.dword	_ZN40_INTERNAL_5ddffe87_4_k_cu_d9e7a202_263344cuda3std6ranges3__45__cpo4swapE
	.align		8
        /*0058*/ 	.dword	_ZN40_INTERNAL_5ddffe87_4_k_cu_d9e7a202_263344cuda3std6ranges3__45__cpo9iter_moveE
	.align		8
        /*0060*/ 	.dword	_ZN40_INTERNAL_5ddffe87_4_k_cu_d9e7a202_263344cute7productE
	.align		8
        /*0068*/ 	.dword	_ZN40_INTERNAL_5ddffe87_4_k_cu_d9e7a202_263344cute1_E
	.align		8
        /*0070*/ 	.dword	$str$25
	.align		8
        /*0078*/ 	.dword	$str$26
	.align		8
        /*0080*/ 	.dword	$str$27
	.align		8
        /*0088*/ 	.dword	$str$28


//--------------------- .text._ZN7cutlass13device_kernelINS_4gemm6kernel13GemmUniversalIN4cute5tupleIJiiiiEEENS1_10collective13CollectiveMmaINS1_35MainloopSm100TmaUmmaWarpSpecializedILi8ELi2ELi4ENS5_IJNS4_1CILi2EEENSA_ILi4EEENSA_ILi1EEEEEEEENS5_IJNSA_ILi128EEENSA_ILi256EEENSA_ILi64EEEEEENS_10bfloat16_tENS5_IJlSD_lEEESK_SL_NS4_8TiledMMAINS4_8MMA_AtomIJNS4_26SM100_MMA_F16BF16_2x1SM_SSISK_SK_fLi128ELi256ELNS4_4UMMA5MajorE0ELSQ_0ELNSP_7ScaleInE0ELSR_0EEEEEENS4_6LayoutINS5_IJSD_SD_SD_EEENS5_IJNSA_ILi0EEESW_SW_EEEEENS5_IJNS4_10UnderscoreESZ_SZ_EEEEENS4_28SM100_TMA_2SM_LOAD_MULTICASTENS4_14ComposedLayoutINS4_7SwizzleILi3ELi4ELi3EEENS4_18smem_ptr_flag_bitsILi16EEENSU_INS5_IJNSA_ILi8EEESI_EEENS5_IJSI_SD_EEEEEEEvNS4_8identityENS4_18SM100_TMA_2SM_LOADES1C_vS1D_EENS_8epilogue10collective18CollectiveEpilogueINS1G_23Sm100TmaWarpSpecializedILi4ELi2ELi32ELb1ELb0EEEJNS5_IJSI_SH_SI_EEENS5_IJNSU_ISI_SD_EENSU_INS5_IJNSA_ILi32EEESB_EEENS5_IJSD_SG_EEEEEEEESK_SL_SK_SL_NS1G_6fusion15FusionCallbacksIS1K_NS1S_17LinearCombinationISK_fSK_fLNS_15FloatRoundStyleE2EEES1L_S1R_JEEENS4_5SM1004TMEM4LOAD26SM100_TMEM_LOAD_32dp32b32xENS4_13SM90_TMA_LOADENS13_INS14_ILi2ELi4ELi3EEES17_NSU_INS5_IJS18_S1N_EEENS5_IJS1N_SD_EEEEEEENS4_39AutoVectorizingCopyWithAssumedAlignmentILi128EEENS4_14SM90_TMA_STOREES27_S29_S29_EEEvvEEEEvNT_6ParamsE --------------------------
	.section	.text._ZN7cutlass13device_kernelINS_4gemm6kernel13GemmUniversalIN4cute5tupleIJiiiiEEENS1_10collective13CollectiveMmaINS1_35MainloopSm100TmaUmmaWarpSpecializedILi8ELi2ELi4ENS5_IJNS4_1CILi2EEENSA_ILi4EEENSA_ILi1EEEEEEEENS5_IJNSA_ILi128EEENSA_ILi256EEENSA_ILi64EEEEEENS_10bfloat16_tENS5_IJlSD_lEEESK_SL_NS4_8TiledMMAINS4_8MMA_AtomIJNS4_26SM100_MMA_F16BF16_2x1SM_SSISK_SK_fLi128ELi256ELNS4_4UMMA5MajorE0ELSQ_0ELNSP_7ScaleInE0ELSR_0EEEEEENS4_6LayoutINS5_IJSD_SD_SD_EEENS5_IJNSA_ILi0EEESW_SW_EEEEENS5_IJNS4_10UnderscoreESZ_SZ_EEEEENS4_28SM100_TMA_2SM_LOAD_MULTICASTENS4_14ComposedLayoutINS4_7SwizzleILi3ELi4ELi3EEENS4_18smem_ptr_flag_bitsILi16EEENSU_INS5_IJNSA_ILi8EEESI_EEENS5_IJSI_SD_EEEEEEEvNS4_8identityENS4_18SM100_TMA_2SM_LOADES1C_vS1D_EENS_8epilogue10collective18CollectiveEpilogueINS1G_23Sm100TmaWarpSpecializedILi4ELi2ELi32ELb1ELb0EEEJNS5_IJSI_SH_SI_EEENS5_IJNSU_ISI_SD_EENSU_INS5_IJNSA_ILi32EEESB_EEENS5_IJSD_SG_EEEEEEEESK_SL_SK_SL_NS1G_6fusion15FusionCallbacksIS1K_NS1S_17LinearCombinationISK_fSK_fLNS_15FloatRoundStyleE2EEES1L_S1R_JEEENS4_5SM1004TMEM4LOAD26SM100_TMEM_LOAD_32dp32b32xENS4_13SM90_TMA_LOADENS13_INS14_ILi2ELi4ELi3EEES17_NSU_INS5_IJS18_S1N_EEENS5_IJS1N_SD_EEEEEEENS4_39AutoVectorizingCopyWithAssumedAlignmentILi128EEENS4_14SM90_TMA_STOREES27_S29_S29_EEEvvEEEEvNT_6ParamsE,"ax",@progbits
	.align	128
.text._ZN7cutlass13device_kernelINS_4gemm6kernel13GemmUniversalIN4cute5tupleIJiiiiEEENS1_10collective13CollectiveMmaINS1_35MainloopSm100TmaUmmaWarpSpecializedILi8ELi2ELi4ENS5_IJNS4_1CILi2EEENSA_ILi4EEENSA_ILi1EEEEEEEENS5_IJNSA_ILi128EEENSA_ILi256EEENSA_ILi64EEEEEENS_10bfloat16_tENS5_IJlSD_lEEESK_SL_NS4_8TiledMMAINS4_8MMA_AtomIJNS4_26SM100_MMA_F16BF16_2x1SM_SSISK_SK_fLi128ELi256ELNS4_4UMMA5MajorE0ELSQ_0ELNSP_7ScaleInE0ELSR_0EEEEEENS4_6LayoutINS5_IJSD_SD_SD_EEENS5_IJNSA_ILi0EEESW_SW_EEEEENS5_IJNS4_10UnderscoreESZ_SZ_EEEEENS4_28SM100_TMA_2SM_LOAD_MULTICASTENS4_14ComposedLayoutINS4_7SwizzleILi3ELi4ELi3EEENS4_18smem_ptr_flag_bitsILi16EEENSU_INS5_IJNSA_ILi8EEESI_EEENS5_IJSI_SD_EEEEEEEvNS4_8identityENS4_18SM100_TMA_2SM_LOADES1C_vS1D_EENS_8epilogue10collective18CollectiveEpilogueINS1G_23Sm100TmaWarpSpecializedILi4ELi2ELi32ELb1ELb0EEEJNS5_IJSI_SH_SI_EEENS5_IJNSU_ISI_SD_EENSU_INS5_IJNSA_ILi32EEESB_EEENS5_IJSD_SG_EEEEEEEESK_SL_SK_SL_NS1G_6fusion15FusionCallbacksIS1K_NS1S_17LinearCombinationISK_fSK_fLNS_15FloatRoundStyleE2EEES1L_S1R_JEEENS4_5SM1004TMEM4LOAD26SM100_TMEM_LOAD_32dp32b32xENS4_13SM90_TMA_LOADENS13_INS14_ILi2ELi4ELi3EEES17_NSU_INS5_IJS18_S1N_EEENS5_IJS1N_SD_EEEEEEENS4_39AutoVectorizingCopyWithAssumedAlignmentILi128EEENS4_14SM90_TMA_STOREES27_S29_S29_EEEvvEEEEvNT_6ParamsE:
        .type           _ZN7cutlass13device_kernelINS_4gemm6kernel13GemmUniversalIN4cute5tupleIJiiiiEEENS1_10collective13CollectiveMmaINS1_35MainloopSm100TmaUmmaWarpSpecializedILi8ELi2ELi4ENS5_IJNS4_1CILi2EEENSA_ILi4EEENSA_ILi1EEEEEEEENS5_IJNSA_ILi128EEENSA_ILi256EEENSA_ILi64EEEEEENS_10bfloat16_tENS5_IJlSD_lEEESK_SL_NS4_8TiledMMAINS4_8MMA_AtomIJNS4_26SM100_MMA_F16BF16_2x1SM_SSISK_SK_fLi128ELi256ELNS4_4UMMA5MajorE0ELSQ_0ELNSP_7ScaleInE0ELSR_0EEEEEENS4_6LayoutINS5_IJSD_SD_SD_EEENS5_IJNSA_ILi0EEESW_SW_EEEEENS5_IJNS4_10UnderscoreESZ_SZ_EEEEENS4_28SM100_TMA_2SM_LOAD_MULTICASTENS4_14ComposedLayoutINS4_7SwizzleILi3ELi4ELi3EEENS4_18smem_ptr_flag_bitsILi16EEENSU_INS5_IJNSA_ILi8EEESI_EEENS5_IJSI_SD_EEEEEEEvNS4_8identityENS4_18SM100_TMA_2SM_LOADES1C_vS1D_EENS_8epilogue10collective18CollectiveEpilogueINS1G_23Sm100TmaWarpSpecializedILi4ELi2ELi32ELb1ELb0EEEJNS5_IJSI_SH_SI_EEENS5_IJNSU_ISI_SD_EENSU_INS5_IJNSA_ILi32EEESB_EEENS5_IJSD_SG_EEEEEEEESK_SL_SK_SL_NS1G_6fusion15FusionCallbacksIS1K_NS1S_17LinearCombinationISK_fSK_fLNS_15FloatRoundStyleE2EEES1L_S1R_JEEENS4_5SM1004TMEM4LOAD26SM100_TMEM_LOAD_32dp32b32xENS4_13SM90_TMA_LOADENS13_INS14_ILi2ELi4ELi3EEES17_NSU_INS5_IJS18_S1N_EEENS5_IJS1N_SD_EEEEEEENS4_39AutoVectorizingCopyWithAssumedAlignmentILi128EEENS4_14SM90_TMA_STOREES27_S29_S29_EEEvvEEEEvNT_6ParamsE,@function
        .size           _ZN7cutlass13device_kernelINS_4gemm6kernel13GemmUniversalIN4cute5tupleIJiiiiEEENS1_10collective13CollectiveMmaINS1_35MainloopSm100TmaUmmaWarpSpecializedILi8ELi2ELi4ENS5_IJNS4_1CILi2EEENSA_ILi4EEENSA_ILi1EEEEEEEENS5_IJNSA_ILi128EEENSA_ILi256EEENSA_ILi64EEEEEENS_10bfloat16_tENS5_IJlSD_lEEESK_SL_NS4_8TiledMMAINS4_8MMA_AtomIJNS4_26SM100_MMA_F16BF16_2x1SM_SSISK_SK_fLi128ELi256ELNS4_4UMMA5MajorE0ELSQ_0ELNSP_7ScaleInE0ELSR_0EEEEEENS4_6LayoutINS5_IJSD_SD_SD_EEENS5_IJNSA_ILi0EEESW_SW_EEEEENS5_IJNS4_10UnderscoreESZ_SZ_EEEEENS4_28SM100_TMA_2SM_LOAD_MULTICASTENS4_14ComposedLayoutINS4_7SwizzleILi3ELi4ELi3EEENS4_18smem_ptr_flag_bitsILi16EEENSU_INS5_IJNSA_ILi8EEESI_EEENS5_IJSI_SD_EEEEEEEvNS4_8identityENS4_18SM100_TMA_2SM_LOADES1C_vS1D_EENS_8epilogue10collective18CollectiveEpilogueINS1G_23Sm100TmaWarpSpecializedILi4ELi2ELi32ELb1ELb0EEEJNS5_IJSI_SH_SI_EEENS5_IJNSU_ISI_SD_EENSU_INS5_IJNSA_ILi32EEESB_EEENS5_IJSD_SG_EEEEEEEESK_SL_SK_SL_NS1G_6fusion15FusionCallbacksIS1K_NS1S_17LinearCombinationISK_fSK_fLNS_15FloatRoundStyleE2EEES1L_S1R_JEEENS4_5SM1004TMEM4LOAD26SM100_TMEM_LOAD_32dp32b32xENS4_13SM90_TMA_LOADENS13_INS14_ILi2ELi4ELi3EEES17_NSU_INS5_IJS18_S1N_EEENS5_IJS1N_SD_EEEEEEENS4_39AutoVectorizingCopyWithAssumedAlignmentILi128EEENS4_14SM90_TMA_STOREES27_S29_S29_EEEvvEEEEvNT_6ParamsE,(.L_x_209 - _ZN7cutlass13device_kernelINS_4gemm6kernel13GemmUniversalIN4cute5tupleIJiiiiEEENS1_10collective13CollectiveMmaINS1_35MainloopSm100TmaUmmaWarpSpecializedILi8ELi2ELi4ENS5_IJNS4_1CILi2EEENSA_ILi4EEENSA_ILi1EEEEEEEENS5_IJNSA_ILi128EEENSA_ILi256EEENSA_ILi64EEEEEENS_10bfloat16_tENS5_IJlSD_lEEESK_SL_NS4_8TiledMMAINS4_8MMA_AtomIJNS4_26SM100_MMA_F16BF16_2x1SM_SSISK_SK_fLi128ELi256ELNS4_4UMMA5MajorE0ELSQ_0ELNSP_7ScaleInE0ELSR_0EEEEEENS4_6LayoutINS5_IJSD_SD_SD_EEENS5_IJNSA_ILi0EEESW_SW_EEEEENS5_IJNS4_10UnderscoreESZ_SZ_EEEEENS4_28SM100_TMA_2SM_LOAD_MULTICASTENS4_14ComposedLayoutINS4_7SwizzleILi3ELi4ELi3EEENS4_18smem_ptr_flag_bitsILi16EEENSU_INS5_IJNSA_ILi8EEESI_EEENS5_IJSI_SD_EEEEEEEvNS4_8identityENS4_18SM100_TMA_2SM_LOADES1C_vS1D_EENS_8epilogue10collective18CollectiveEpilogueINS1G_23Sm100TmaWarpSpecializedILi4ELi2ELi32ELb1ELb0EEEJNS5_IJSI_SH_SI_EEENS5_IJNSU_ISI_SD_EENSU_INS5_IJNSA_ILi32EEESB_EEENS5_IJSD_SG_EEEEEEEESK_SL_SK_SL_NS1G_6fusion15FusionCallbacksIS1K_NS1S_17LinearCombinationISK_fSK_fLNS_15FloatRoundStyleE2EEES1L_S1R_JEEENS4_5SM1004TMEM4LOAD26SM100_TMEM_LOAD_32dp32b32xENS4_13SM90_TMA_LOADENS13_INS14_ILi2ELi4ELi3EEES17_NSU_INS5_IJS18_S1N_EEENS5_IJS1N_SD_EEEEEEENS4_39AutoVectorizingCopyWithAssumedAlignmentILi128EEENS4_14SM90_TMA_STOREES27_S29_S29_EEEvvEEEEvNT_6ParamsE)
        .other          _ZN7cutlass13device_kernelINS_4gemm6kernel13GemmUniversalIN4cute5tupleIJiiiiEEENS1_10collective13CollectiveMmaINS1_35MainloopSm100TmaUmmaWarpSpecializedILi8ELi2ELi4ENS5_IJNS4_1CILi2EEENSA_ILi4EEENSA_ILi1EEEEEEEENS5_IJNSA_ILi128EEENSA_ILi256EEENSA_ILi64EEEEEENS_10bfloat16_tENS5_IJlSD_lEEESK_SL_NS4_8TiledMMAINS4_8MMA_AtomIJNS4_26SM100_MMA_F16BF16_2x1SM_SSISK_SK_fLi128ELi256ELNS4_4UMMA5MajorE0ELSQ_0ELNSP_7ScaleInE0ELSR_0EEEEEENS4_6LayoutINS5_IJSD_SD_SD_EEENS5_IJNSA_ILi0EEESW_SW_EEEEENS5_IJNS4_10UnderscoreESZ_SZ_EEEEENS4_28SM100_TMA_2SM_LOAD_MULTICASTENS4_14ComposedLayoutINS4_7SwizzleILi3ELi4ELi3EEENS4_18smem_ptr_flag_bitsILi16EEENSU_INS5_IJNSA_ILi8EEESI_EEENS5_IJSI_SD_EEEEEEEvNS4_8identityENS4_18SM100_TMA_2SM_LOADES1C_vS1D_EENS_8epilogue10collective18CollectiveEpilogueINS1G_23Sm100TmaWarpSpecializedILi4ELi2ELi32ELb1ELb0EEEJNS5_IJSI_SH_SI_EEENS5_IJNSU_ISI_SD_EENSU_INS5_IJNSA_ILi32EEESB_EEENS5_IJSD_SG_EEEEEEEESK_SL_SK_SL_NS1G_6fusion15FusionCallbacksIS1K_NS1S_17LinearCombinationISK_fSK_fLNS_15FloatRoundStyleE2EEES1L_S1R_JEEENS4_5SM1004TMEM4LOAD26SM100_TMEM_LOAD_32dp32b32xENS4_13SM90_TMA_LOADENS13_INS14_ILi2ELi4ELi3EEES17_NSU_INS5_IJS18_S1N_EEENS5_IJS1N_SD_EEEEEEENS4_39AutoVectorizingCopyWithAssumedAlignmentILi128EEENS4_14SM90_TMA_STOREES27_S29_S29_EEEvvEEEEvNT_6ParamsE,@"STO_CUDA_ENTRY STV_DEFAULT"
_ZN7cutlass13device_kernelINS_4gemm6kernel13GemmUniversalIN4cute5tupleIJiiiiEEENS1_10collective13CollectiveMmaINS1_35MainloopSm100TmaUmmaWarpSpecializedILi8ELi2ELi4ENS5_IJNS4_1CILi2EEENSA_ILi4EEENSA_ILi1EEEEEEEENS5_IJNSA_ILi128EEENSA_ILi256EEENSA_ILi64EEEEEENS_10bfloat16_tENS5_IJlSD_lEEESK_SL_NS4_8TiledMMAINS4_8MMA_AtomIJNS4_26SM100_MMA_F16BF16_2x1SM_SSISK_SK_fLi128ELi256ELNS4_4UMMA5MajorE0ELSQ_0ELNSP_7ScaleInE0ELSR_0EEEEEENS4_6LayoutINS5_IJSD_SD_SD_EEENS5_IJNSA_ILi0EEESW_SW_EEEEENS5_IJNS4_10UnderscoreESZ_SZ_EEEEENS4_28SM100_TMA_2SM_LOAD_MULTICASTENS4_14ComposedLayoutINS4_7SwizzleILi3ELi4ELi3EEENS4_18smem_ptr_flag_bitsILi16EEENSU_INS5_IJNSA_ILi8EEESI_EEENS5_IJSI_SD_EEEEEEEvNS4_8identityENS4_18SM100_TMA_2SM_LOADES1C_vS1D_EENS_8epilogue10collective18CollectiveEpilogueINS1G_23Sm100TmaWarpSpecializedILi4ELi2ELi32ELb1ELb0EEEJNS5_IJSI_SH_SI_EEENS5_IJNSU_ISI_SD_EENSU_INS5_IJNSA_ILi32EEESB_EEENS5_IJSD_SG_EEEEEEEESK_SL_SK_SL_NS1G_6fusion15FusionCallbacksIS1K_NS1S_17LinearCombinationISK_fSK_fLNS_15FloatRoundStyleE2EEES1L_S1R_JEEENS4_5SM1004TMEM4LOAD26SM100_TMEM_LOAD_32dp32b32xENS4_13SM90_TMA_LOADENS13_INS14_ILi2ELi4ELi3EEES17_NSU_INS5_IJS18_S1N_EEENS5_IJS1N_SD_EEEEEEENS4_39AutoVectorizingCopyWithAssumedAlignmentILi128EEENS4_14SM90_TMA_STOREES27_S29_S29_EEEvvEEEEvNT_6ParamsE:
[----:B------:R-:W1:Y:S01]  /*0000*/  LDC R1, c[0x0][0x37c] ;  /* 0x0000df00ff017b82 */ /* 0x000e620000000800 */
[----:B------:R-:W2:Y:S01]  /*0010*/  S2R R98, SR_TID.X ;  /* 0x0000000000627919 */ /* 0x000ea20000002100 */
[----:B------:R-:W3:Y:S06]  /*0020*/  LDCU.64 UR8, c[0x0][0x890] ;  /* 0x00011200ff0877ac */ /* 0x000eec0008000a00 */
[----:B------:R-:W4:Y:S01]  /*0030*/  S2UR UR4, SR_CgaCtaId ;  /* 0x00000000000479c3 */ /* 0x000f220000008800 */
[----:B------:R-:W-:Y:S02]  /*0040*/  PRMT R84, RZ, 0x7610, R84 ;  /* 0x00007610ff547816 */ /* 0x000fe40000000054 */
[----:B------:R-:W-:-:S02]  /*0050*/  ELECT P0, URZ, PT ;  /* 0x0000000000ff782f */ /* 0x000fc40003800000 */
[----:B---3--:R-:W-:-:S04]  /*0060*/  ISETP.NE.U32.AND P1, PT, RZ, UR8, PT ;  /* 0x00000008ff007c0c */ /* 0x008fc8000bf25070 */
[----:B------:R-:W-:Y:S01]  /*0070*/  ISETP.NE.AND.EX P2, PT, RZ, UR9, PT, P1 ;  /* 0x00000009ff007c0c */ /* 0x000fe2000bf45310 */
[----:B----4-:R-:W-:Y:S02]  /*0080*/  ULOP3.LUT UR47, UR4, 0x1, URZ, 0xc0, !UPT ;  /* 0x00000001042f7892 */ /* 0x010fe4000f8ec0ff */
[----:B------:R-:W-:Y:S01]  /*0090*/  ULOP3.LUT UR46, UR4, 0x1, URZ, 0x3c, !UPT ;  /* 0x00000001042e7892 */ /* 0x000fe2000f8e3cff */
[----:B--2---:R-:W-:-:S05]  /*00a0*/  SHF.R.U32.HI R85, RZ, 0x5, R98 ;  /* 0x00000005ff557819 */ /* 0x004fca0000011662 */
[----:B------:R-:W2:Y:S02]  /*00b0*/  SHFL.IDX PT, R0, R85, RZ, 0x1f ;  /* 0x00001fff55007589 */ /* 0x000ea400000e0000 */
[----:B--2---:R-:W-:Y:S02]  /*00c0*/  R2UR UR22, R0 ;  /* 0x00000000001672ca */ /* 0x004fe400000e0000 */
[----:B-1----:R-:W-:-:S13]  /*00d0*/  @P2 BRA `(.L_x_0) ;  /* 0x0000000000302947 */ /* 0x002fda0003800000 */
[----:B------:R-:W1:Y:S02]  /*00e0*/  LDCU.64 UR4, c[0x0][0x888] ;  /* 0x00011100ff0477ac */ /* 0x000e640008000a00 */
[----:B-1----:R-:W-:-:S04]  /*00f0*/  UISETP.NE.U32.AND UP0, UPT, UR4, URZ, UPT ;  /* 0x000000ff0400728c */ /* 0x002fc8000bf05070 */
[----:B------:R-:W-:-:S09]  /*0100*/  UISETP.NE.AND.EX UP0, UPT, UR5, URZ, UPT, UP0 ;  /* 0x000000ff0500728c */ /* 0x000fd2000bf05300 */
[----:B------:R-:W-:Y:S05]  /*0110*/  BRA.U !UP0, `(.L_x_1) ;  /* 0x0000000108147547 */ /* 0x000fea000b800000 */
[----:B------:R-:W1:Y:S01]  /*0120*/  LDC.64 R2, c[0x0][0x888] ;  /* 0x00022200ff027b82 */ /* 0x000e620000000a00 */
[----:B------:R-:W1:Y:S02]  /*0130*/  LDCU.64 UR4, c[0x0][0x358] ;  /* 0x00006b00ff0477ac */ /* 0x000e640008000a00 */
[----:B-1----:R1:W5:Y:S01]  /*0140*/  LDG.E R41, desc[UR4][R2.64] ;  /* 0x0000000402297981 */ /* 0x002362000c1e1900 */
[----:B------:R-:W-:Y:S01]  /*0150*/  HFMA2 R84, -RZ, RZ, 0, 5.9604644775390625e-08 ;  /* 0x00000001ff547431 */ /* 0x000fe200000001ff */
[----:B------:R-:W-:Y:S05]  /*0160*/  BRA `(.L_x_0) ;  /* 0x00000000000c7947 */ /* 0x000fea0003800000 */
.L_x_1:
[----:B------:R-:W1:Y:S01]  /*0170*/  LDCU UR4, c[0x0][0x880] ;  /* 0x00011000ff0477ac */ /* 0x000e620008000800 */
[----:B------:R-:W-:Y:S01]  /*0180*/  HFMA2 R84, -RZ, RZ, 0, 5.9604644775390625e-08 ;  /* 0x00000001ff547431 */ /* 0x000fe200000001ff */
[----:B-1----:R-:W-:-:S07]  /*0190*/  MOV R41, UR4 ;  /* 0x0000000400297c02 */ /* 0x002fce0008000f00 */
.L_x_0:
[----:B------:R-:W2:Y:S02]  /*01a0*/  LDCU.64 UR4, c[0x0][0x8b0] ;  /* 0x00011600ff0477ac */ /* 0x000ea40008000a00 */
[----:B--2---:R-:W-:-:S04]  /*01b0*/  UISETP.NE.U32.AND UP0, UPT, UR4, URZ, UPT ;  /* 0x000000ff0400728c */ /* 0x004fc8000bf05070 */
[----:B------:R-:W-:-:S09]  /*01c0*/  UISETP.NE.AND.EX UP0, UPT, UR5, URZ, UPT, UP0 ;  /* 0x000000ff0500728c */ /* 0x000fd2000bf05300 */
[----:B------:R-:W-:Y:S05]  /*01d0*/  BRA.U UP0, `(.L_x_2) ;  /* 0x0000000100287547 */ /* 0x000fea000b800000 */
[----:B------:R-:W2:Y:S02]  /*01e0*/  LDCU.64 UR4, c[0x0][0x8a8] ;  /* 0x00011500ff0477ac */ /* 0x000ea40008000a00 */
[----:B--2---:R-:W-:-:S04]  /*01f0*/  UISETP.NE.U32.AND UP0, UPT, UR4, URZ, UPT ;  /* 0x000000ff0400728c */ /* 0x004fc8000bf05070 */
[----:B------:R-:W-:-:S09]  /*0200*/  UISETP.NE.AND.EX UP0, UPT, UR5, URZ, UPT, UP0 ;  /* 0x000000ff0500728c */ /* 0x000fd2000bf05300 */
[----:B------:R-:W-:Y:S05]  /*0210*/  BRA.U !UP0, `(.L_x_3) ;  /* 0x0000000108107547 */ /* 0x000fea000b800000 */
[----:B------:R-:W2:Y:S01]  /*0220*/  LDC.64 R38, c[0x0][0x8a8] ;  /* 0x00022a00ff267b82 */ /* 0x000ea20000000a00 */
[----:B------:R-:W2:Y:S02]  /*0230*/  LDCU.64 UR4, c[0x0][0x358] ;  /* 0x00006b00ff0477ac */ /* 0x000ea40008000a00 */
[----:B--2---:R2:W5:Y:S01]  /*0240*/  LDG.E R38, desc[UR4][R38.64] ;  /* 0x0000000426267981 */ /* 0x004562000c1e1900 */
[----:B------:R-:W-:Y:S05]  /*0250*/  BRA `(.L_x_2) ;  /* 0x0000000000087947 */ /* 0x000fea0003800000 */
.L_x_3:
[----:B------:R-:W2:Y:S02]  /*0260*/  LDCU UR4, c[0x0][0x8a0] ;  /* 0x00011400ff0477ac */ /* 0x000ea40008000800 */
[----:B--2---:R-:W-:Y:S02]  /*0270*/  MOV R38, UR4 ;  /* 0x0000000400267c02 */ /* 0x004fe40008000f00 */
.L_x_2:
[----:B------:R-:W-:Y:S01]  /*0280*/  IMAD.U32 R0, RZ, RZ, UR22 ;  /* 0x00000016ff007e24 */ /* 0x000fe2000f8e00ff */
[----:B------:R-:W-:Y:S04]  /*0290*/  BSSY.RECONVERGENT B0, `(.L_x_4) ;  /* 0x000000c000007945 */ /* 0x000fe80003800200 */
[C---:B------:R-:W-:Y:S02]  /*02a0*/  ISETP.NE.OR P3, PT, R0.reuse, 0x1, !P0 ;  /* 0x000000010000780c */ /* 0x040fe40004765670 */
[----:B------:R-:W-:-:S11]  /*02b0*/  ISETP.NE.OR P2, PT, R0, 0x3, !P0 ;  /* 0x000000030000780c */ /* 0x000fd60004745670 */
[----:B------:R-:W-:Y:S05]  /*02c0*/  @P3 BRA `(.L_x_5) ;  /* 0x0000000000203947 */ /* 0x000fea0003800000 */
[----:B------:R-:W3:Y:S02]  /*02d0*/  LDCU.64 UR4, c[0x0][0x348] ;  /* 0x00006900ff0477ac */ /* 0x000ee40008000a00 */
[----:B---3--:R-:W-:Y:S02]  /*02e0*/  UIADD3 UR6, UP1, UPT, UR4, 0x80, URZ ;  /* 0x0000008004067890 */ /* 0x008fe4000ff3e0ff */
[----:B------:R-:W-:Y:S02]  /*02f0*/  UIADD3 UR4, UP0, UPT, UR4, 0x180, URZ ;  /* 0x0000018004047890 */ /* 0x000fe4000ff1e0ff */
[----:B------:R-:W-:Y:S02]  /*0300*/  UIADD3.X UR7, UPT, UPT, URZ, UR5, URZ, UP1, !UPT ;  /* 0x00000005ff077290 */ /* 0x000fe40008ffe4ff */
[----:B------:R-:W-:-:S07]  /*0310*/  UIADD3.X UR5, UPT, UPT, URZ, UR5, URZ, UP0, !UPT ;  /* 0x00000005ff057290 */ /* 0x000fce00087fe4ff */
[----:B------:R3:W-:Y:S02]  /*0320*/  UTMACCTL.PF [UR6] ;  /* 0x00000000060079b9 */ /* 0x0007e40008040000 */
[----:B------:R3:W-:Y:S02]  /*0330*/  UTMACCTL.PF [UR4] ;  /* 0x00000000040079b9 */ /* 0x0007e40008040000 */
[----:B---3--:R-:W-:Y:S01]  /*0340*/  NOP ;  /* 0x0000000000007918 */ /* 0x008fe20000000000 */
.L_x_5:
[----:B------:R-:W-:Y:S05]  /*0350*/  BSYNC.RECONVERGENT B0 ;  /* 0x0000000000007941 */ /* 0x000fea0003800200 */
.L_x_4:
[----:B------:R-:W-:Y:S04]  /*0360*/  BSSY.RECONVERGENT B0, `(.L_x_6) ;  /* 0x000000a000007945 */ /* 0x000fe80003800200 */
        /* <DEDUP_REMOVED lines=9> */
.L_x_7:
[----:B------:R-:W-:Y:S05]  /*0400*/  BSYNC.RECONVERGENT B0 ;  /* 0x0000000000007941 */ /* 0x000fea0003800200 */
.L_x_6:
[----:B------:R-:W3:Y:S01]  /*0410*/  LDCU.64 UR4, c[0x0][0x888] ;  /* 0x00011100ff0477ac */ /* 0x000ee20008000a00 */
[----:B------:R-:W-:Y:S01]  /*0420*/  ISETP.NE.AND.EX P1, PT, RZ, UR9, PT, P1 ;  /* 0x00000009ff007c0c */ /* 0x000fe2000bf25310 */
[----:B------:R-:W-:Y:S01]  /*0430*/  UPLOP3.LUT UP4, UPT, UPT, UPT, UPT, 0x80, 0x8 ;  /* 0x000000000008789c */ /* 0x000fe20003f8f070 */
[----:B---3--:R-:W-:-:S04]  /*0440*/  ISETP.NE.U32.AND P2, PT, RZ, UR4, PT ;  /* 0x00000004ff007c0c */ /* 0x008fc8000bf45070 */
[----:B------:R-:W-:-:S13]  /*0450*/  ISETP.NE.AND.EX P2, PT, RZ, UR5, PT, P2 ;  /* 0x00000005ff007c0c */ /* 0x000fda000bf45320 */
[----:B------:R-:W-:Y:S05]  /*0460*/  @P2 BRA P1, `(.L_x_8) ;  /* 0x0000000000282947 */ /* 0x000fea0000800000 */
[----:B------:R-:W-:Y:S01]  /*0470*/  UISETP.NE.U32.AND UP0, UPT, UR8, URZ, UPT ;  /* 0x000000ff0800728c */ /* 0x000fe2000bf05070 */
[----:B-----5:R-:W-:Y:S01]  /*0480*/  FSETP.NEU.AND P1, PT, R41, RZ, PT ;  /* 0x000000ff2900720b */ /* 0x020fe20003f2d000 */
[----:B------:R-:W-:Y:S02]  /*0490*/  UISETP.NE.U32.AND UP2, UPT, UR4, URZ, UPT ;  /* 0x000000ff0400728c */ /* 0x000fe4000bf45070 */
[----:B------:R-:W-:Y:S02]  /*04a0*/  UISETP.NE.AND.EX UP1, UPT, UR9, URZ, UPT, UP0 ;  /* 0x000000ff0900728c */ /* 0x000fe4000bf25300 */
[----:B------:R-:W-:-:S04]  /*04b0*/  UISETP.NE.AND.EX UP0, UPT, UR5, URZ, UPT, UP2 ;  /* 0x000000ff0500728c */ /* 0x000fc8000bf05320 */
[----:B------:R-:W-:-:S04]  /*04c0*/  USEL UR4, URZ, 0xffffffff, UP0 ;  /* 0xffffffffff047887 */ /* 0x000fc80008000000 */
[----:B------:R-:W-:Y:S01]  /*04d0*/  VOTEU.ANY UP0, P1 ;  /* 0x0000000000ff7886 */ /* 0x000fe20000800100 */
[----:B------:R-:W-:-:S04]  /*04e0*/  @!UP1 USEL UR4, URZ, 0xffffffff, UP0 ;  /* 0xffffffffff049887 */ /* 0x000fc80008000000 */
[----:B------:R-:W-:-:S04]  /*04f0*/  ULOP3.LUT UR4, UR4, 0x1, URZ, 0xc0, !UPT ;  /* 0x0000000104047892 */ /* 0x000fc8000f8ec0ff */
[----:B------:R-:W-:-:S11]  /*0500*/  UISETP.NE.U32.AND UP4, UPT, UR4, 0x1, UPT ;  /* 0x000000010400788c */ /* 0x000fd6000bf85070 */
.L_x_8:
[----:B------:R-:W3:Y:S01]  /*0510*/  SHFL.IDX PT, R0, R85, RZ, 0x1f ;  /* 0x00001fff55007589 */ /* 0x000ee200000e0000 */
[----:B------:R-:W-:-:S04]  /*0520*/  UISETP.NE.AND UP0, UPT, UR22, 0x2, UPT ;  /* 0x000000021600788c */ /* 0x000fc8000bf05270 */
[----:B------:R-:W-:Y:S02]  /*0530*/  UISETP.EQ.AND UP1, UPT, UR47, URZ, !UP0 ;  /* 0x000000ff2f00728c */ /* 0x000fe4000c722270 */
[----:B------:R-:W-:-:S04]  /*0540*/  USEL UR53, URZ, 0x1, UP0 ;  /* 0x00000001ff357887 */ /* 0x000fc80008000000 */
[----:B------:R-:W-:Y:S02]  /*0550*/  PLOP3.LUT P3, PT, P0, PT, UP1, 0x80, 0x8 ;  /* 0x000000000008781c */ /* 0x000fe4000076f018 */
[----:B---3--:R-:W-:-:S13]  /*0560*/  ISETP.NE.AND P1, PT, R0, RZ, PT ;  /* 0x000000ff0000720c */ /* 0x008fda0003f25270 */
[----:B------:R-:W-:Y:S05]  /*0570*/  @P1 BRA `(.L_x_9) ;  /* 0x0000000000781947 */ /* 0x000fea0003800000 */
[----:B------:R-:W3:Y:S01]  /*0580*/  S2UR UR5, SR_CgaCtaId ;  /* 0x00000000000579c3 */ /* 0x000ee20000008800 */
[----:B------:R-:W-:Y:S01]  /*0590*/  UMOV UR4, 0x400 ;  /* 0x0000040000047882 */ /* 0x000fe20000000000 */
[----:B------:R-:W-:Y:S01]  /*05a0*/  UMOV UR8, 0x1 ;  /* 0x0000000100087882 */ /* 0x000fe20000000000 */
[----:B------:R-:W-:Y:S01]  /*05b0*/  UMOV UR6, 0x4 ;  /* 0x0000000400067882 */ /* 0x000fe20000000000 */
[----:B------:R-:W-:-:S04]  /*05c0*/  UIADD3 UR8, UPT, UPT, -UR8, 0x100000, URZ ;  /* 0x0010000008087890 */ /* 0x000fc8000fffe1ff */
[----:B------:R-:W-:Y:S02]  /*05d0*/  USHF.L.U32 UR9, UR8, 0xb, URZ ;  /* 0x0000000b08097899 */ /* 0x000fe400080006ff */
[----:B------:R-:W-:Y:S02]  /*05e0*/  USHF.L.U32 UR8, UR8, 0x1, URZ ;  /* 0x0000000108087899 */ /* 0x000fe400080006ff */
[----:B------:R-:W-:-:S04]  /*05f0*/  UIADD3 UR6, UPT, UPT, -UR6, 0x100000, URZ ;  /* 0x0010000006067890 */ /* 0x000fc8000fffe1ff */
[----:B------:R-:W-:Y:S02]  /*0600*/  USHF.L.U32 UR7, UR6, 0xb, URZ ;  /* 0x0000000b06077899 */ /* 0x000fe400080006ff */
[----:B------:R-:W-:Y:S01]  /*0610*/  USHF.L.U32 UR6, UR6, 0x1, URZ ;  /* 0x0000000106067899 */ /* 0x000fe200080006ff */
[----:B------:R-:W-:Y:S01]  /*0620*/  ELECT P1, URZ, PT ;  /* 0x0000000000ff782f */ /* 0x000fe20003820000 */
[----:B---3--:R-:W-:Y:S01]  /*0630*/  ULEA UR4, UR5, UR4, 0x18 ;  /* 0x0000000405047291 */ /* 0x008fe2000f8ec0ff */
[----:B------:R-:W3:Y:S11]  /*0640*/  FENCE.VIEW.ASYNC.S ;  /* 0x00000000000073c6 */ /* 0x000ef60000000000 */
[----:B---3--:R3:W4:Y:S01]  /*0650*/  SYNCS.EXCH.64 URZ, [UR4], UR8 ;  /* 0x0000000804ff75b2 */ /* 0x0087220008000100 */
[----:B------:R3:W1:Y:S01]  /*0660*/  SYNCS.EXCH.64 URZ, [UR4+0x40], UR6 ;  /* 0x0000400604ff75b2 */ /* 0x0006620008000100 */
        /* <DEDUP_REMOVED lines=13> */
[----:B------:R3:W1:Y:S02]  /*0740*/  SYNCS.EXCH.64 URZ, [UR4+0x78], UR6 ;  /* 0x0000780604ff75b2 */ /* 0x0006640008000100 */
[----:B---3--:R-:W-:Y:S01]  /*0750*/  NOP ;  /* 0x0000000000007918 */ /* 0x008fe20000000000 */
.L_x_9:
[----:B------:R-:W3:Y:S01]  /*0760*/  SHFL.IDX PT, R0, R85, RZ, 0x1f ;  /* 0x00001fff55007589 */ /* 0x000ee200000e0000 */
[----:B------:R-:W-:Y:S01]  /*0770*/  NOP ;  /* 0x0000000000007918 */ /* 0x000fe20000000000 */
[----:B---3--:R-:W-:-:S13]  /*0780*/  ISETP.NE.AND P1, PT, R0, 0x1, PT ;  /* 0x000000010000780c */ /* 0x008fda0003f25270 */
        /* <DEDUP_REMOVED lines=14> */
[----:B---3--:R3:W1:Y:S01]  /*0870*/  SYNCS.EXCH.64 URZ, [UR4+0x80], UR8 ;  /* 0x0000800804ff75b2 */ /* 0x0086620008000100 */
[----:B------:R3:W1:Y:S01]  /*0880*/  SYNCS.EXCH.64 URZ, [UR4+0xa0], UR6 ;  /* 0x0000a00604ff75b2 */ /* 0x0006620008000100 */
[----:B------:R3:W1:Y:S01]  /*0890*/  SYNCS.EXCH.64 URZ, [UR4+0x88], UR8 ;  /* 0x0000880804ff75b2 */ /* 0x0006620008000100 */
[----:B------:R3:W1:Y:S01]  /*08a0*/  SYNCS.EXCH.64 URZ, [UR4+0xa8], UR6 ;  /* 0x0000a80604ff75b2 */ /* 0x0006620008000100 */
[----:B------:R3:W1:Y:S01]  /*08b0*/  SYNCS.EXCH.64 URZ, [UR4+0x90], UR8 ;  /* 0x0000900804ff75b2 */ /* 0x0006620008000100 */
[----:B------:R3:W1:Y:S01]  /*08c0*/  SYNCS.EXCH.64 URZ, [UR4+0xb0], UR6 ;  /* 0x0000b00604ff75b2 */ /* 0x0006620008000100 */
[----:B------:R3:W1:Y:S01]  /*08d0*/  SYNCS.EXCH.64 URZ, [UR4+0x98], UR8 ;  /* 0x0000980804ff75b2 */ /* 0x0006620008000100 */
[----:B------:R3:W1:Y:S01]  /*08e0*/  SYNCS.EXCH.64 URZ, [UR4+0xb8], UR6 ;  /* 0x0000b80604ff75b2 */ /* 0x0006620008000100 */
[----:B------:R-:W-:Y:S01]  /*08f0*/  NOP ;  /* 0x0000000000007918 */ /* 0x000fe20000000000 */
.L_x_10:
[----:B------:R-:W2:Y:S01]  /*0900*/  SHFL.IDX PT, R0, R85, RZ, 0x1f ;  /* 0x00001fff55007589 */ /* 0x000ea200000e0000 */
[----:B------:R-:W-:Y:S01]  /*0910*/  NOP ;  /* 0x0000000000007918 */ /* 0x000fe20000000000 */
[----:B--2---:R-:W-:-:S13]  /*0920*/  ISETP.NE.AND P1, PT, R0, 0x3, PT ;  /* 0x000000030000780c */ /* 0x004fda0003f25270 */
[----:B------:R-:W-:Y:S05]  /*0930*/  @P1 BRA `(.L_x_11) ;  /* 0x0000000000301947 */ /* 0x000fea0003800000 */
[----:B---3--:R-:W2:Y:S01]  /*0940*/  S2UR UR6, SR_CgaCtaId ;  /* 0x00000000000679c3 */ /* 0x008ea20000008800 */
[----:B------:R-:W-:Y:S01]  /*0950*/  UMOV UR4, 0x400 ;  /* 0x0000040000047882 */ /* 0x000fe20000000000 */
[----:B------:R-:W-:Y:S01]  /*0960*/  UMOV UR5, 0x20 ;  /* 0x0000002000057882 */ /* 0x000fe20000000000 */
[----:B------:R-:W-:Y:S01]  /*0970*/  ELECT P1, URZ, PT ;  /* 0x0000000000ff782f */ /* 0x000fe20003820000 */
[----:B--2---:R-:W-:Y:S02]  /*0980*/  ULEA UR6, UR6, UR4, 0x18 ;  /* 0x0000000406067291 */ /* 0x004fe4000f8ec0ff */
[----:B------:R-:W-:-:S04]  /*0990*/  UIADD3 UR4, UPT, UPT, -UR5, 0x100000, URZ ;  /* 0x0010000005047890 */ /* 0x000fc8000fffe1ff */
[----:B------:R-:W-:Y:S02]  /*09a0*/  USHF.L.U32 UR5, UR4, 0xb, URZ ;  /* 0x0000000b04057899 */ /* 0x000fe400080006ff */
[----:B------:R-:W-:Y:S01]  /*09b0*/  USHF.L.U32 UR4, UR4, 0x1, URZ ;  /* 0x0000000104047899 */ /* 0x000fe200080006ff */
[----:B------:R-:W2:Y:S11]  /*09c0*/  FENCE.VIEW.ASYNC.S ;  /* 0x00000000000073c6 */ /* 0x000eb60000000000 */
[----:B--2---:R2:W3:Y:S01]  /*09d0*/  SYNCS.EXCH.64 URZ, [UR6+0xc0], UR4 ;  /* 0x0000c00406ff75b2 */ /* 0x0044e20008000100 */
[----:B------:R2:W1:Y:S01]  /*09e0*/  SYNCS.EXCH.64 URZ, [UR6+0xc8], UR4 ;  /* 0x0000c80406ff75b2 */ /* 0x0004620008000100 */
[----:B------:R-:W-:Y:S01]  /*09f0*/  NOP ;  /* 0x0000000000007918 */ /* 0x000fe20000000000 */
.L_x_11:
[----:B------:R-:W4:Y:S01]  /*0a00*/  SHFL.IDX PT, R0, R85, RZ, 0x1f ;  /* 0x00001fff55007589 */ /* 0x000f2200000e0000 */
[----:B------:R-:W-:Y:S01]  /*0a10*/  NOP ;  /* 0x0000000000007918 */ /* 0x000fe20000000000 */
[----:B----4-:R-:W-:-:S13]  /*0a20*/  ISETP.NE.AND P1, PT, R0, 0x4, PT ;  /* 0x000000040000780c */ /* 0x010fda0003f25270 */
[----:B------:R-:W-:Y:S05]  /*0a30*/  @P1 BRA `(.L_x_12) ;  /* 0x00000000004c1947 */ /* 0x000fea0003800000 */
[----:B--2---:R-:W2:Y:S01]  /*0a40*/  S2UR UR5, SR_CgaCtaId ;  /* 0x00000000000579c3 */ /* 0x004ea20000008800 */
[----:B---3--:R-:W-:Y:S01]  /*0a50*/  UMOV UR4, 0x720 ;  /* 0x0000072000047882 */ /* 0x008fe20000000000 */
[----:B------:R-:W-:Y:S01]  /*0a60*/  UMOV UR6, 0x400 ;  /* 0x0000040000067882 */ /* 0x000fe20000000000 */
[----:B------:R-:W-:Y:S01]  /*0a70*/  USEL UR4, UR4, 0x620, UP4 ;  /* 0x0000062004047887 */ /* 0x000fe2000a000000 */
[----:B------:R-:W-:Y:S01]  /*0a80*/  UMOV UR8, 0x1 ;  /* 0x0000000100087882 */ /* 0x000fe20000000000 */
[----:B------:R-:W-:Y:S01]  /*0a90*/  ELECT P1, URZ, PT ;  /* 0x0000000000ff782f */ /* 0x000fe20003820000 */
[----:B------:R-:W-:-:S04]  /*0aa0*/  UIADD3 UR8, UPT, UPT, -UR8, 0x100000, URZ ;  /* 0x0010000008087890 */ /* 0x000fc8000fffe1ff */
[----:B------:R-:W-:Y:S02]  /*0ab0*/  USHF.L.U32 UR9, UR8, 0xb, URZ ;  /* 0x0000000b08097899 */ /* 0x000fe400080006ff */
[----:B------:R-:W-:Y:S02]  /*0ac0*/  USHF.L.U32 UR8, UR8, 0x1, URZ ;  /* 0x0000000108087899 */ /* 0x000fe400080006ff */
[----:B--2---:R-:W-:Y:S02]  /*0ad0*/  ULEA UR6, UR5, UR6, 0x18 ;  /* 0x0000000605067291 */ /* 0x004fe4000f8ec0ff */
[----:B------:R-:W-:-:S04]  /*0ae0*/  UIADD3 UR4, UPT, UPT, -UR4, 0x100000, URZ ;  /* 0x0010000004047890 */ /* 0x000fc8000fffe1ff */
[----:B------:R-:W-:Y:S02]  /*0af0*/  USHF.L.U32 UR5, UR4, 0xb, URZ ;  /* 0x0000000b04057899 */ /* 0x000fe400080006ff */
[----:B------:R-:W-:Y:S01]  /*0b00*/  USHF.L.U32 UR4, UR4, 0x1, URZ ;  /* 0x0000000104047899 */ /* 0x000fe200080006ff */
[----:B------:R-:W2:Y:S03]  /*0b10*/  FENCE.VIEW.ASYNC.S ;  /* 0x00000000000073c6 */ /* 0x000ea60000000000 */
[----:B--2---:R4:W2:Y:S08]  /*0b20*/  SYNCS.EXCH.64 URZ, [UR6+0xd0], UR8 ;  /* 0x0000d00806ff75b2 */ /* 0x0048b00008000100 */
[----:B------:R4:W3:Y:S01]  /*0b30*/  SYNCS.EXCH.64 URZ, [UR6+0xe0], UR4 ;  /* 0x0000e00406ff75b2 */ /* 0x0008e20008000100 */
[----:B------:R4:W1:Y:S01]  /*0b40*/  SYNCS.EXCH.64 URZ, [UR6+0xd8], UR8 ;  /* 0x0000d80806ff75b2 */ /* 0x0008620008000100 */
[----:B------:R4:W1:Y:S02]  /*0b50*/  SYNCS.EXCH.64 URZ, [UR6+0xe8], UR4 ;  /* 0x0000e80406ff75b2 */ /* 0x0008640008000100 */
[----:B----4-:R-:W-:Y:S01]  /*0b60*/  NOP ;  /* 0x0000000000007918 */ /* 0x010fe20000000000 */
.L_x_12:
[----:B------:R-:W4:Y:S01]  /*0b70*/  SHFL.IDX PT, R0, R85, RZ, 0x1f ;  /* 0x00001fff55007589 */ /* 0x000f2200000e0000 */
[----:B------:R-:W-:Y:S01]  /*0b80*/  NOP ;  /* 0x0000000000007918 */ /* 0x000fe20000000000 */
[----:B----4-:R-:W-:-:S13]  /*0b90*/  ISETP.NE.AND P1, PT, R0, 0x5, PT ;  /* 0x000000050000780c */ /* 0x010fda0003f25270 */
[----:B------:R-:W-:Y:S05]  /*0ba0*/  @P1 BRA `(.L_x_13) ;  /* 0x0000000000581947 */ /* 0x000fea0003800000 */
[----:B--2---:R-:W2:Y:S01]  /*0bb0*/  S2UR UR5, SR_CgaCtaId ;  /* 0x00000000000579c3 */ /* 0x004ea20000008800 */
[----:B---3--:R-:W-:Y:S01]  /*0bc0*/  UMOV UR4, 0x400 ;  /* 0x0000040000047882 */ /* 0x008fe20000000000 */
        /* <DEDUP_REMOVED lines=9> */
[----:B--2---:R-:W-:Y:S01]  /*0c60*/  ULEA UR4, UR5, UR4, 0x18 ;  /* 0x0000000405047291 */ /* 0x004fe2000f8ec0ff */
[----:B------:R-:W2:Y:S11]  /*0c70*/  FENCE.VIEW.ASYNC.S ;  /* 0x00000000000073c6 */ /* 0x000eb60000000000 */
[----:B--2---:R4:W2:Y:S01]  /*0c80*/  SYNCS.EXCH.64 URZ, [UR4+0xf0], UR6 ;  /* 0x0000f00604ff75b2 */ /* 0x0048a20008000100 */
[----:B------:R4:W3:Y:S01]  /*0c90*/  SYNCS.EXCH.64 URZ, [UR4+0x110], UR8 ;  /* 0x0001100804ff75b2 */ /* 0x0008e20008000100 */
[----:B------:R4:W1:Y:S01]  /*0ca0*/  SYNCS.EXCH.64 URZ, [UR4+0xf8], UR6 ;  /* 0x0000f80604ff75b2 */ /* 0x0008620008000100 */
[----:B------:R4:W1:Y:S01]  /*0cb0*/  SYNCS.EXCH.64 URZ, [UR4+0x118], UR8 ;  /* 0x0001180804ff75b2 */ /* 0x0008620008000100 */
[----:B------:R4:W1:Y:S01]  /*0cc0*/  SYNCS.EXCH.64 URZ, [UR4+0x100], UR6 ;  /* 0x0001000604ff75b2 */ /* 0x0008620008000100 */
[----:B------:R4:W1:Y:S01]  /*0cd0*/  SYNCS.EXCH.64 URZ, [UR4+0x120], UR8 ;  /* 0x0001200804ff75b2 */ /* 0x0008620008000100 */
[----:B------:R4:W1:Y:S01]  /*0ce0*/  SYNCS.EXCH.64 URZ, [UR4+0x108], UR6 ;  /* 0x0001080604ff75b2 */ /* 0x0008620008000100 */
[----:B------:R4:W1:Y:S02]  /*0cf0*/  SYNCS.EXCH.64 URZ, [UR4+0x128], UR8 ;  /* 0x0001280804ff75b2 */ /* 0x0008640008000100 */
[----:B----4-:R-:W-:Y:S01]  /*0d00*/  NOP ;  /* 0x0000000000007918 */ /* 0x010fe20000000000 */
.L_x_13:
[----:B------:R-:W4:Y:S01]  /*0d10*/  SHFL.IDX PT, R0, R85, RZ, 0x1f ;  /* 0x00001fff55007589 */ /* 0x000f2200000e0000 */
[----:B------:R-:W-:Y:S01]  /*0d20*/  ISETP.NE.OR P0, PT, RZ, UR22, !P0 ;  /* 0x00000016ff007c0c */ /* 0x000fe2000c705670 */
[----:B------:R-:W-:Y:S01]  /*0d30*/  NOP ;  /* 0x0000000000007918 */ /* 0x000fe20000000000 */
[----:B----4-:R-:W-:-:S13]  /*0d40*/  ISETP.NE.AND P1, PT, R0, 0x3, PT ;  /* 0x000000030000780c */ /* 0x010fda0003f25270 */
[----:B------:R-:W-:Y:S05]  /*0d50*/  @P1 BRA `(.L_x_14) ;  /* 0x0000000000381947 */ /* 0x000fea0003800000 */
[----:B--2---:R-:W2:Y:S01]  /*0d60*/  S2UR UR5, SR_CgaCtaId ;  /* 0x00000000000579c3 */ /* 0x004ea20000008800 */
[----:B---3--:R-:W-:Y:S01]  /*0d70*/  UMOV UR4, 0x400 ;  /* 0x0000040000047882 */ /* 0x008fe20000000000 */
[----:B------:R-:W-:Y:S01]  /*0d80*/  UMOV UR6, 0x20 ;  /* 0x0000002000067882 */ /* 0x000fe20000000000 */
[----:B------:R-:W-:Y:S01]  /*0d90*/  ELECT P1, URZ, PT ;  /* 0x0000000000ff782f */ /* 0x000fe20003820000 */
[----:B------:R-:W-:-:S04]  /*0da0*/  UIADD3 UR6, UPT, UPT, -UR6, 0x100000, URZ ;  /* 0x0010000006067890 */ /* 0x000fc8000fffe1ff */
[----:B------:R-:W-:Y:S02]  /*0db0*/  USHF.L.U32 UR7, UR6, 0xb, URZ ;  /* 0x0000000b06077899 */ /* 0x000fe400080006ff */
[----:B------:R-:W-:Y:S02]  /*0dc0*/  USHF.L.U32 UR6, UR6, 0x1, URZ ;  /* 0x0000000106067899 */ /* 0x000fe400080006ff */
[----:B--2---:R-:W-:Y:S01]  /*0dd0*/  ULEA UR4, UR5, UR4, 0x18 ;  /* 0x0000000405047291 */ /* 0x004fe2000f8ec0ff */
[----:B------:R-:W2:Y:S11]  /*0de0*/  FENCE.VIEW.ASYNC.S ;  /* 0x00000000000073c6 */ /* 0x000eb60000000000 */
[----:B--2---:R4:W2:Y:S01]  /*0df0*/  SYNCS.EXCH.64 URZ, [UR4+0x130], UR6 ;  /* 0x0001300604ff75b2 */ /* 0x0048a20008000100 */
[----:B------:R4:W3:Y:S01]  /*0e00*/  SYNCS.EXCH.64 URZ, [UR4+0x140], UR6 ;  /* 0x0001400604ff75b2 */ /* 0x0008e20008000100 */
[----:B------:R4:W1:Y:S01]  /*0e10*/  SYNCS.EXCH.64 URZ, [UR4+0x138], UR6 ;  /* 0x0001380604ff75b2 */ /* 0x0008620008000100 */
[----:B------:R4:W1:Y:S02]  /*0e20*/  SYNCS.EXCH.64 URZ, [UR4+0x148], UR6 ;  /* 0x0001480604ff75b2 */ /* 0x0008640008000100 */
[----:B----4-:R-:W-:Y:S01]  /*0e30*/  NOP ;  /* 0x0000000000007918 */ /* 0x010fe20000000000 */
.L_x_14:
[----:B---3--:R-:W3:Y:S01]  /*0e40*/  S2UR UR7, SR_CgaCtaId ;  /* 0x00000000000779c3 */ /* 0x008ee20000008800 */
[----:B------:R-:W-:Y:S01]  /*0e50*/  VOTEU.ALL UP0, P0 ;  /* 0x0000000000ff7886 */ /* 0x000fe20000000000 */
[----:B--2---:R-:W-:Y:S01]  /*0e60*/  UMOV UR4, 0x20 ;  /* 0x0000002000047882 */ /* 0x004fe20000000000 */
[----:B------:R-:W-:Y:S01]  /*0e70*/  NOP ;  /* 0x0000000000007918 */ /* 0x000fe20000000000 */
[----:B------:R-:W-:Y:S01]  /*0e80*/  LOP3.LUT R0, R98, 0x1f, RZ, 0xc0, !PT ;  /* 0x0000001f62007812 */ /* 0x000fe200078ec0ff */
[----:B------:R-:W-:Y:S01]  /*0e90*/  UISETP.NE.AND UP5, UPT, UR22, URZ, UPT ;  /* 0x000000ff1600728c */ /* 0x000fe2000bfa5270 */
[----:B------:R-:W-:Y:S01]  /*0ea0*/  @!UP0 UMOV UR6, 0x400 ;  /* 0x0000040000068882 */ /* 0x000fe20000000000 */
[----:B------:R-:W-:-:S04]  /*0eb0*/  @!UP0 UIADD3 UR4, UPT, UPT, -UR4, 0x100000, URZ ;  /* 0x0010000004048890 */ /* 0x000fc8000fffe1ff */
[----:B------:R-:W-:Y:S02]  /*0ec0*/  @!UP0 USHF.L.U32 UR5, UR4, 0xb, URZ ;  /* 0x0000000b04058899 */ /* 0x000fe400080006ff */
[----:B------:R-:W-:Y:S02]  /*0ed0*/  @!UP0 USHF.L.U32 UR4, UR4, 0x1, URZ ;  /* 0x0000000104048899 */ /* 0x000fe400080006ff */
[----:B---3--:R-:W-:Y:S01]  /*0ee0*/  @!UP0 ULEA UR6, UR7, UR6, 0x18 ;  /* 0x0000000607068291 */ /* 0x008fe2000f8ec0ff */
[----:B------:R-:W2:Y:S01]  /*0ef0*/  LDCU UR7, c[0x0][0x36c] ;  /* 0x00006d80ff0777ac */ /* 0x000ea20008000800 */
[----:B------:R-:W-:Y:S01]  /*0f00*/  VOTEU.ALL UP0, P0 ;  /* 0x0000000000ff7886 */ /* 0x000fe20000000000 */
[----:B------:R-:W3:Y:S09]  /*0f10*/  FENCE.VIEW.ASYNC.S ;  /* 0x00000000000073c6 */ /* 0x000ef20000000000 */
[----:B---3--:R3:W4:Y:S01]  /*0f20*/  @!UP0 SYNCS.EXCH.64 URZ, [UR6+0x150], UR4 ;  /* 0x0001500406ff85b2 */ /* 0x0087220008000100 */
[----:B--2---:R-:W-:-:S09]  /*0f30*/  UISETP.EQ.U32.AND UP6, UPT, UR7, 0x1, UPT ;  /* 0x000000010700788c */ /* 0x004fd2000bfc2070 */
[----:B---3--:R-:W-:Y:S05]  /*0f40*/  BRA.U !UP6, `(.L_x_15) ;  /* 0x000000010e087547 */ /* 0x008fea000b800000 */
[----:B-1--4-:R-:W-:Y:S01]  /*0f50*/  UCGABAR_ARV ;  /* 0x00000000000079c7 */ /* 0x012fe20008000000 */
[----:B------:R-:W-:Y:S05]  /*0f60*/  BRA `(.L_x_16) ;  /* 0x0000000000047947 */ /* 0x000fea0003800000 */
.L_x_15:
[----:B-1--4-:R-:W-:Y:S01]  /*0f70*/  NOP ;  /* 0x0000000000007918 */ /* 0x012fe20000000000 */
.L_x_16:
[----:B------:R-:W1:Y:S01]  /*0f80*/  S2UR UR25, SR_CTAID.X ;  /* 0x00000000001979c3 */ /* 0x000e620000002500 */
[----:B------:R-:W-:-:S05]  /*0f90*/  CS2R.32 R87, SR_CgaSize ;  /* 0x0000000000577805 */ /* 0x000fca0000008a00 */
[----:B------:R-:W-:-:S05]  /*0fa0*/  IMAD R87, R87, -0xa0, RZ ;  /* 0xffffff6057577824 */ /* 0x000fca00078e02ff */
[----:B------:R-:W-:-:S14]  /*0fb0*/  R2UR UR5, R87 ;  /* 0x00000000570572ca */ /* 0x000fdc00000e0000 */
[----:B------:R-:W2:Y:S01]  /*0fc0*/  LDCU UR5, c[0x0][UR5+0x2b0] ;  /* 0x00005600050577ac */ /* 0x000ea20008000800 */
[----:B------:R-:W-:-:S05]  /*0fd0*/  CS2R.32 R87, SR_CgaSize ;  /* 0x0000000000577805 */ /* 0x000fca0000008a00 */
[----:B------:R-:W-:-:S05]  /*0fe0*/  IMAD R87, R87, -0xa0, RZ ;  /* 0xffffff6057577824 */ /* 0x000fca00078e02ff */
[----:B------:R-:W-:-:S14]  /*0ff0*/  R2UR UR4, R87 ;  /* 0x00000000570472ca */ /* 0x000fdc00000e0000 */
[----:B------:R-:W3:Y:S01]  /*1000*/  LDCU UR4, c[0x0][UR4+0x2b4] ;  /* 0x00005680040477ac */ /* 0x000ee20008000800 */
[----:B------:R-:W4:Y:S01]  /*1010*/  S2UR UR32, SR_CTAID.Y ;  /* 0x00000000002079c3 */ /* 0x000f220000002600 */
[----:B------:R-:W-:-:S05]  /*1020*/  CS2R.32 R87, SR_CgaSize ;  /* 0x0000000000577805 */ /* 0x000fca0000008a00 */
[----:B------:R-:W-:-:S05]  /*1030*/  IMAD R87, R87, -0xa0, RZ ;  /* 0xffffff6057577824 */ /* 0x000fca00078e02ff */
[----:B------:R-:W-:-:S14]  /*1040*/  R2UR UR7, R87 ;  /* 0x00000000570772ca */ /* 0x000fdc00000e0000 */
[----:B------:R-:W3:Y:S01]  /*1050*/  LDCU UR7, c[0x0][UR7+0x2a0] ;  /* 0x00005400070777ac */ /* 0x000ee20008000800 */
[----:B------:R-:W-:-:S05]  /*1060*/  CS2R.32 R87, SR_CgaSize ;  /* 0x0000000000577805 */ /* 0x000fca0000008a00 */
[----:B------:R-:W-:-:S05]  /*1070*/  IMAD R87, R87, -0xa0, RZ ;  /* 0xffffff6057577824 */ /* 0x000fca00078e02ff */
[----:B------:R-:W-:-:S14]  /*1080*/  R2UR UR8, R87 ;  /* 0x00000000570872ca */ /* 0x000fdc00000e0000 */
[----:B------:R-:W3:Y:S01]  /*1090*/  LDCU UR8, c[0x0][UR8+0x2a4] ;  /* 0x00005480080877ac */ /* 0x000ee20008000800 */
[----:B------:R-:W3:Y:S01]  /*10a0*/  S2UR UR9, SR_CgaCtaId ;  /* 0x00000000000979c3 */ /* 0x000ee20000008800 */
[----:B------:R-:W-:Y:S01]  /*10b0*/  UISETP.GT.U32.AND UP0, UPT, UR47, 0xffff, UPT ;  /* 0x0000ffff2f00788c */ /* 0x000fe2000bf04070 */
[----:B------:R-:W3:Y:S01]  /*10c0*/  LDCU UR23, c[0x0][0xb24] ;  /* 0x00016480ff1777ac */ /* 0x000ee20008000800 */
[----:B------:R-:W3:Y:S01]  /*10d0*/  LDCU UR45, c[0x0][0xb24] ;  /* 0x00016480ff2d77ac */ /* 0x000ee20008000800 */
[----:B-1----:R-:W-:Y:S01]  /*10e0*/  I2FP.F32.U32 R3, UR25 ;  /* 0x0000001900037c45 */ /* 0x002fe20008201000 */
[----:B------:R-:W1:Y:S04]  /*10f0*/  LDCU UR27, c[0x0][0xb30] ;  /* 0x00016600ff1b77ac */ /* 0x000e680008000800 */
[----:B--2---:R-:W-:Y:S01]  /*1100*/  FMUL R3, R3, UR5 ;  /* 0x0000000503037c20 */ /* 0x004fe20008400000 */
[----:B------:R-:W-:Y:S01]  /*1110*/  USEL UR5, UR47, 0xffff, !UP0 ;  /* 0x0000ffff2f057887 */ /* 0x000fe2000c000000 */
[----:B----4-:R-:W-:Y:S01]  /*1120*/  I2FP.F32.U32 R2, UR32 ;  /* 0x0000002000027c45 */ /* 0x010fe20008201000 */
[----:B------:R-:W-:-:S03]  /*1130*/  UMOV UR11, 0x55 ;  /* 0x00000055000b7882 */ /* 0x000fc60000000000 */
[----:B------:R-:W2:Y:S01]  /*1140*/  F2I.U32.TRUNC.NTZ R3, R3 ;  /* 0x0000000300037305 */ /* 0x000ea2000020f000 */
[----:B------:R-:W-:Y:S01]  /*1150*/  ULOP3.LUT UR24, UR5, 0xffff, URZ, 0xc0, !UPT ;  /* 0x0000ffff05187892 */ /* 0x000fe2000f8ec0ff */
[----:B---3--:R-:W-:Y:S01]  /*1160*/  FMUL R2, R2, UR4 ;  /* 0x0000000402027c20 */ /* 0x008fe20008400000 */
[----:B------:R-:W-:-:S05]  /*1170*/  USHF.L.U32 UR28, UR9, 0x9, URZ ;  /* 0x00000009091c7899 */ /* 0x000fca00080006ff */
[----:B------:R-:W3:Y:S01]  /*1180*/  F2I.U32.TRUNC.NTZ R2, R2 ;  /* 0x0000000200027305 */ /* 0x000ee2000020f000 */
[----:B--2---:R-:W-:Y:S02]  /*1190*/  R2UR UR4, R3 ;  /* 0x00000000030472ca */ /* 0x004fe400000e0000 */
[----:B------:R-:W-:Y:S02]  /*11a0*/  PRMT R3, RZ, 0x7610, R3 ;  /* 0x00007610ff037816 */ /* 0x000fe40000000003 */
[----:B---3--:R-:W-:Y:S02]  /*11b0*/  R2UR UR6, R2 ;  /* 0x00000000020672ca */ /* 0x008fe400000e0000 */
[----:B------:R-:W-:-:S07]  /*11c0*/  PRMT R2, RZ, 0x7610, R2 ;  /* 0x00007610ff027816 */ /* 0x000fce0000000002 */
[----:B------:R-:W-:-:S04]  /*11d0*/  UIADD3 UR5, UPT, UPT, -UR4, URZ, URZ ;  /* 0x000000ff04057290 */ /* 0x000fc8000fffe1ff */
[----:B------:R-:W-:Y:S02]  /*11e0*/  UIMAD UR5, UR7, UR5, UR25 ;  /* 0x00000005070572a4 */ /* 0x000fe4000f8e0219 */
[----:B------:R-:W-:-:S04]  /*11f0*/  UIADD3 UR4, UPT, UPT, -UR6, URZ, URZ ;  /* 0x000000ff06047290 */ /* 0x000fc8000fffe1ff */
[----:B------:R-:W-:Y:S01]  /*1200*/  IMAD.U32 R87, RZ, RZ, UR5 ;  /* 0x00000005ff577e24 */ /* 0x000fe2000f8e00ff */
[----:B------:R-:W-:-:S06]  /*1210*/  UIMAD UR4, UR8, UR4, UR32 ;  /* 0x00000004080472a4 */ /* 0x000fcc000f8e0220 */
[----:B------:R-:W-:Y:S01]  /*1220*/  IMAD.U32 R86, RZ, RZ, UR4 ;  /* 0x00000004ff567e24 */ /* 0x000fe2000f8e00ff */
[----:B-1----:R-:W-:Y:S06]  /*1230*/  BRA.U UP5, `(.L_x_17) ;  /* 0x0000000105647547 */ /* 0x002fec000b800000 */
[----:B------:R-:W-:Y:S02]  /*1240*/  R2UR UR4, R87 ;  /* 0x00000000570472ca */ /* 0x000fe400000e0000 */
[----:B------:R-:W-:-:S11]  /*1250*/  R2UR UR12, R86 ;  /* 0x00000000560c72ca */ /* 0x000fd600000e0000 */
[----:B------:R-:W-:Y:S02]  /*1260*/  UISETP.GT.U32.AND UP0, UPT, UR4, 0x1, UPT ;  /* 0x000000010400788c */ /* 0x000fe4000bf04070 */
[----:B------:R-:W-:Y:S02]  /*1270*/  ULOP3.LUT UR10, UR4, 0xfffffffe, URZ, 0xc0, !UPT ;  /* 0xfffffffe040a7892 */ /* 0x000fe4000f8ec0ff */
[----:B------:R-:W-:Y:S02]  /*1280*/  UISETP.NE.AND UP3, UPT, UR12, URZ, UP0 ;  /* 0x000000ff0c00728c */ /* 0x000fe40008765270 */
[----:B------:R-:W-:Y:S02]  /*1290*/  UISETP.NE.AND UP2, UPT, UR12, 0x1, UP0 ;  /* 0x000000010c00788c */ /* 0x000fe40008745270 */
[----:B------:R-:W-:Y:S02]  /*12a0*/  UISETP.NE.AND UP1, UPT, UR12, 0x2, UP0 ;  /* 0x000000020c00788c */ /* 0x000fe40008725270 */
[----:B------:R-:W-:-:S02]  /*12b0*/  UISETP.NE.AND UP0, UPT, UR12, 0x3, UP0 ;  /* 0x000000030c00788c */ /* 0x000fc40008705270 */
[----:B------:R-:W-:Y:S02]  /*12c0*/  USEL UR6, URZ, 0x1, UP3 ;  /* 0x00000001ff067887 */ /* 0x000fe40009800000 */
[----:B------:R-:W-:Y:S02]  /*12d0*/  USEL UR5, URZ, 0x4, UP2 ;  /* 0x00000004ff057887 */ /* 0x000fe40009000000 */
[----:B------:R-:W-:Y:S02]  /*12e0*/  USEL UR4, URZ, 0x10, UP1 ;  /* 0x00000010ff047887 */ /* 0x000fe40008800000 */
[----:B------:R-:W-:Y:S02]  /*12f0*/  USEL UR9, URZ, 0x40, UP0 ;  /* 0x00000040ff097887 */ /* 0x000fe40008000000 */
[----:B------:R-:W-:Y:S02]  /*1300*/  USEL UR8, URZ, 0x2, UP3 ;  /* 0x00000002ff087887 */ /* 0x000fe40009800000 */
[----:B------:R-:W-:-:S02]  /*1310*/  UIADD3 UR4, UPT, UPT, UR4, UR5, UR6 ;  /* 0x0000000504047290 */ /* 0x000fc4000fffe006 */
[----:B------:R-:W-:Y:S02]  /*1320*/  USEL UR6, URZ, 0x20, UP1 ;  /* 0x00000020ff067887 */ /* 0x000fe40008800000 */
[----:B------:R-:W-:Y:S02]  /*1330*/  USEL UR7, URZ, 0x8, UP2 ;  /* 0x00000008ff077887 */ /* 0x000fe40009000000 */
[----:B------:R-:W-:Y:S02]  /*1340*/  UIADD3 UR5, UPT, UPT, UR8, UR9, UR4 ;  /* 0x0000000908057290 */ /* 0x000fe4000fffe004 */
[----:B------:R-:W-:Y:S02]  /*1350*/  ULEA UR4, UR12, UR10, 0x1 ;  /* 0x0000000a0c047291 */ /* 0x000fe4000f8e08ff */
[----:B------:R-:W-:Y:S02]  /*1360*/  USEL UR8, URZ, 0x80, UP0 ;  /* 0x00000080ff087887 */ /* 0x000fe40008000000 */
[----:B------:R-:W-:-:S03]  /*1370*/  UIADD3 UR5, UPT, UPT, UR6, UR7, UR5 ;  /* 0x0000000706057290 */ /* 0x000fc6000fffe005 */
[----:B------:R-:W-:Y:S01]  /*1380*/  UMOV UR6, 0x3 ;  /* 0x0000000300067882 */ /* 0x000fe20000000000 */
[----:B------:R-:W-:Y:S02]  /*1390*/  UIADD3 UR5, UPT, UPT, UR5, UR8, URZ ;  /* 0x0000000805057290 */ /* 0x000fe4000fffe0ff */
[----:B------:R-:W-:-:S04]  /*13a0*/  USHF.L.U32 UR4, UR6, UR4, URZ ;  /* 0x0000000406047299 */ /* 0x000fc800080006ff */
[----:B------:R-:W-:Y:S02]  /*13b0*/  IMAD.U32 R3, RZ, RZ, UR5 ;  /* 0x00000005ff037e24 */ /* 0x000fe4000f8e00ff */
[----:B------:R-:W-:-:S07]  /*13c0*/  IMAD.U32 R2, RZ, RZ, UR4 ;  /* 0x00000004ff027e24 */ /* 0x000fce000f8e00ff */
.L_x_17:
[----:B------:R-:W1:Y:S01]  /*13d0*/  S2UR UR36, SR_CTAID.Z ;  /* 0x00000000002479c3 */ /* 0x000e620000002700 */
[----:B------:R-:W-:Y:S02]  /*13e0*/  UISETP.GE.AND UP0, UPT, UR23, 0x1, UPT ;  /* 0x000000011700788c */ /* 0x000fe4000bf06270 */
[----:B------:R-:W-:Y:S02]  /*13f0*/  UISETP.NE.AND UP3, UPT, UR22, 0x2, UPT ;  /* 0x000000021600788c */ /* 0x000fe4000bf65270 */
[----:B------:R-:W-:Y:S02]  /*1400*/  ULOP3.LUT UR28, UR28, 0xc00, URZ, 0xc0, !UPT ;  /* 0x00000c001c1c7892 */ /* 0x000fe4000f8ec0ff */
[----:B------:R-:W-:Y:S01]  /*1410*/  USHF.L.U32 UR24, UR11, UR24, URZ ;  /* 0x000000180b187299 */ /* 0x000fe200080006ff */
[----:B------:R-:W-:Y:S02]  /*1420*/  UMOV UR20, UR25 ;  /* 0x0000001900147c82 */ /* 0x000fe40008000000 */
[----:B------:R-:W-:Y:S09]  /*1430*/  BRA.U !UP0, `(.L_x_18) ;  /* 0x0000000108d47547 */ /* 0x000ff2000b800000 */
[----:B------:R-:W2:Y:S01]  /*1440*/  LDCU.128 UR12, c[0x0][0xb10] ;  /* 0x00016200ff0c77ac */ /* 0x000ea20008000c00 */
[----:B------:R-:W3:Y:S01]  /*1450*/  LDCU UR6, c[0x0][0x370] ;  /* 0x00006e00ff0677ac */ /* 0x000ee20008000800 */
[----:B------:R-:W4:Y:S01]  /*1460*/  LDCU UR5, c[0x0][0x374] ;  /* 0x00006e80ff0577ac */ /* 0x000f220008000800 */
[----:B------:R-:W1:Y:S01]  /*1470*/  LDCU UR26, c[0x0][0xb0c] ;  /* 0x00016180ff1a77ac */ /* 0x000e620008000800 */
[----:B------:R-:W1:Y:S01]  /*1480*/  LDCU UR4, c[0x0][0xb20] ;  /* 0x00016400ff0477ac */ /* 0x000e620008000800 */
[----:B------:R-:W1:Y:S01]  /*1490*/  LDCU.64 UR8, c[0x0][0xb28] ;  /* 0x00016500ff0877ac */ /* 0x000e620008000a00 */
[----:B--2---:R-:W-:Y:S02]  /*14a0*/  UISETP.NE.AND UP0, UPT, UR14, 0x1, UPT ;  /* 0x000000010e00788c */ /* 0x004fe4000bf05270 */
[----:B----4-:R-:W-:Y:S02]  /*14b0*/  UIMAD.WIDE.U32 UR10, UR5, UR15, URZ ;  /* 0x0000000f050a72a5 */ /* 0x010fe4000f8e00ff */
[----:B---3--:R-:W-:-:S02]  /*14c0*/  UIMAD.WIDE.U32 UR18, UR6, UR12, URZ ;  /* 0x0000000c061272a5 */ /* 0x008fc4000f8e00ff */
[----:B-1----:R-:W-:Y:S02]  /*14d0*/  UISETP.NE.AND UP1, UPT, UR26, 0x1, UPT ;  /* 0x000000011a00788c */ /* 0x002fe4000bf25270 */
[----:B------:R-:W-:Y:S01]  /*14e0*/  UISETP.NE.AND UP2, UPT, UR23, 0x1, UPT ;  /* 0x000000011700788c */ /* 0x000fe2000bf45270 */
[----:B------:R-:W-:Y:S02]  /*14f0*/  UMOV UR10, UR11 ;  /* 0x0000000b000a7c82 */ /* 0x000fe40008000000 */
[----:B------:R-:W-:Y:S01]  /*1500*/  UMOV UR18, UR19 ;  /* 0x0000001300127c82 */ /* 0x000fe20008000000 */
[----:B------:R-:W-:Y:S02]  /*1510*/  @UP0 USHF.R.U32.HI UR5, URZ, UR4, UR10 ;  /* 0x00000004ff050299 */ /* 0x000fe4000801160a */
[----:B------:R-:W-:Y:S02]  /*1520*/  UIMAD.WIDE.U32 UR20, UR32, UR15, URZ ;  /* 0x0000000f201472a5 */ /* 0x000fe4000f8e00ff */
[----:B------:R-:W-:-:S02]  /*1530*/  UIMAD.WIDE.U32 UR10, UR5, UR8, URZ ;  /* 0x00000008050a72a5 */ /* 0x000fc4000f8e00ff */
[----:B------:R-:W-:Y:S02]  /*1540*/  @UP1 USHF.R.U32.HI UR6, URZ, UR13, UR18 ;  /* 0x0000000dff061299 */ /* 0x000fe40008011612 */
[----:B------:R-:W-:Y:S02]  /*1550*/  UIMAD.WIDE.U32 UR16, UR25, UR12, URZ ;  /* 0x0000000c191072a5 */ /* 0x000fe4000f8e00ff */
[----:B------:R-:W-:Y:S01]  /*1560*/  UIMAD.WIDE.U32 UR18, UR6, UR8, URZ ;  /* 0x00000008061272a5 */ /* 0x000fe2000f8e00ff */
[----:B------:R-:W-:Y:S01]  /*1570*/  UMOV UR20, UR21 ;  /* 0x0000001500147c82 */ /* 0x000fe20008000000 */
[----:B------:R-:W-:Y:S01]  /*1580*/  UMOV UR10, UR11 ;  /* 0x0000000b000a7c82 */ /* 0x000fe20008000000 */
[----:B------:R-:W-:Y:S02]  /*1590*/  USHF.R.U32.HI UR20, URZ, UR4, UR20 ;  /* 0x00000004ff147299 */ /* 0x000fe40008011614 */
[----:B------:R-:W-:Y:S02]  /*15a0*/  @UP2 USHF.R.U32.HI UR5, URZ, UR9, UR10 ;  /* 0x00000009ff052299 */ /* 0x000fe4000801160a */
[----:B------:R-:W-:Y:S01]  /*15b0*/  UMOV UR7, UR19 ;  /* 0x0000001300077c82 */ /* 0x000fe20008000000 */
[----:B------:R-:W-:Y:S01]  /*15c0*/  UMOV UR16, UR17 ;  /* 0x0000001100107c82 */ /* 0x000fe20008000000 */
[----:B------:R-:W-:-:S02]  /*15d0*/  @UP2 USHF.R.U32.HI UR6, URZ, UR9, UR7 ;  /* 0x00000009ff062299 */ /* 0x000fc40008011607 */
[----:B------:R-:W-:Y:S02]  /*15e0*/  USHF.R.U32.HI UR16, URZ, UR13, UR16 ;  /* 0x0000000dff107299 */ /* 0x000fe40008011610 */
[----:B------:R-:W-:Y:S02]  /*15f0*/  USEL UR4, UR32, UR20, !UP0 ;  /* 0x0000001420047287 */ /* 0x000fe4000c000000 */
[----:B------:R-:W-:Y:S02]  /*1600*/  UIMAD UR7, UR5, UR23, URZ ;  /* 0x00000017050772a4 */ /* 0x000fe4000f8e02ff */
[----:B------:R-:W-:Y:S02]  /*1610*/  USEL UR5, UR25, UR16, !UP1 ;  /* 0x0000001019057287 */ /* 0x000fe4000c800000 */
[----:B------:R-:W-:Y:S02]  /*1620*/  UIMAD UR12, UR6, UR23, URZ ;  /* 0x00000017060c72a4 */ /* 0x000fe4000f8e02ff */
[----:B------:R-:W-:-:S02]  /*1630*/  UISETP.GE.AND UP0, UPT, UR4, UR7, UPT ;  /* 0x000000070400728c */ /* 0x000fc4000bf06270 */
[----:B------:R-:W-:Y:S02]  /*1640*/  UIMAD.WIDE.U32 UR10, UR4, UR8, URZ ;  /* 0x00000008040a72a5 */ /* 0x000fe4000f8e00ff */
[----:B------:R-:W-:Y:S02]  /*1650*/  UISETP.GE.OR UP0, UPT, UR5, UR12, UP0 ;  /* 0x0000000c0500728c */ /* 0x000fe40008706670 */
[----:B------:R-:W-:Y:S02]  /*1660*/  UIMAD.WIDE.U32 UR12, UR5, UR8, URZ ;  /* 0x00000008050c72a5 */ /* 0x000fe4000f8e00ff */
[----:B------:R-:W-:Y:S01]  /*1670*/  UIADD3 UR10, UPT, UPT, -UR4, URZ, URZ ;  /* 0x000000ff040a7290 */ /* 0x000fe2000fffe1ff */
[----:B------:R-:W-:Y:S01]  /*1680*/  UMOV UR8, UR11 ;  /* 0x0000000b00087c82 */ /* 0x000fe20008000000 */
[----:B------:R-:W-:Y:S02]  /*1690*/  UIADD3 UR20, UPT, UPT, -UR5, URZ, URZ ;  /* 0x000000ff05147290 */ /* 0x000fe4000fffe1ff */
[----:B------:R-:W-:-:S03]  /*16a0*/  USHF.R.U32.HI UR8, URZ, UR9, UR8 ;  /* 0x00000009ff087299 */ /* 0x000fc60008011608 */
[----:B------:R-:W-:Y:S01]  /*16b0*/  @!UP0 UMOV UR7, UR13 ;  /* 0x0000000d00078c82 */ /* 0x000fe20008000000 */
[----:B------:R-:W-:Y:S02]  /*16c0*/  UIMAD UR32, UR14, UR10, UR32 ;  /* 0x0000000a0e2072a4 */ /* 0x000fe4000f8e0220 */
[----:B------:R-:W-:Y:S02]  /*16d0*/  USEL UR8, UR4, UR8, !UP2 ;  /* 0x0000000804087287 */ /* 0x000fe4000d000000 */
[----:B------:R-:W-:Y:S02]  /*16e0*/  @!UP0 USHF.R.U32.HI UR7, URZ, UR9, UR7 ;  /* 0x00000009ff078299 */ /* 0x000fe40008011607 */
[----:B------:R-:W-:Y:S02]  /*16f0*/  UIADD3 UR9, UPT, UPT, -UR8, URZ, URZ ;  /* 0x000000ff08097290 */ /* 0x000fe4000fffe1ff */
[----:B------:R-:W-:Y:S02]  /*1700*/  @!UP0 USEL UR7, UR5, UR7, !UP2 ;  /* 0x0000000705078287 */ /* 0x000fe4000d000000 */
[----:B------:R-:W-:-:S02]  /*1710*/  UIMAD UR9, UR23, UR9, UR4 ;  /* 0x00000009170972a4 */ /* 0x000fc4000f8e0204 */
[----:B------:R-:W-:Y:S02]  /*1720*/  @!UP0 UIADD3 UR8, UPT, UPT, UR8, -UR7, URZ ;  /* 0x8000000708088290 */ /* 0x000fe4000fffe0ff */
[----:B------:R-:W-:Y:S02]  /*1730*/  @!UP0 UIMAD UR6, UR9, UR6, UR7 ;  /* 0x00000006090682a4 */ /* 0x000fe4000f8e0207 */
[----:B------:R-:W-:Y:S02]  /*1740*/  @!UP0 UIMAD UR4, UR8, UR23, UR5 ;  /* 0x00000017080482a4 */ /* 0x000fe4000f8e0205 */
[----:B------:R-:W-:Y:S02]  /*1750*/  UIMAD UR20, UR26, UR20, UR25 ;  /* 0x000000141a1472a4 */ /* 0x000fe4000f8e0219 */
[----:B------:R-:W-:Y:S01]  /*1760*/  UIMAD UR32, UR4, UR14, UR32 ;  /* 0x0000000e042072a4 */ /* 0x000fe2000f8e0220 */
[----:B------:R-:W-:Y:S02]  /*1770*/  @!UP0 UMOV UR5, UR6 ;  /* 0x0000000600058c82 */ /* 0x000fe40008000000 */
[----:B------:R-:W-:-:S12]  /*1780*/  UIMAD UR20, UR5, UR26, UR20 ;  /* 0x0000001a051472a4 */ /* 0x000fd8000f8e0214 */
.L_x_18:
[----:B------:R-:W-:-:S09]  /*1790*/  UISETP.NE.AND UP0, UPT, UR27, 0x1, UPT ;  /* 0x000000011b00788c */ /* 0x000fd2000bf05270 */
[----:B------:R-:W-:Y:S05]  /*17a0*/  BRA.U UP0, `(.L_x_19) ;  /* 0x0000000100447547 */ /* 0x000fea000b800000 */
[----:B------:R-:W2:Y:S01]  /*17b0*/  LDCU.128 UR8, c[0x0][0xb10] ;  /* 0x00016200ff0877ac */ /* 0x000ea20008000c00 */
[----:B------:R-:W3:Y:S01]  /*17c0*/  LDCU UR12, c[0x0][0xb0c] ;  /* 0x00016180ff0c77ac */ /* 0x000ee20008000800 */
[----:B------:R-:W4:Y:S01]  /*17d0*/  LDCU UR13, c[0x0][0xb20] ;  /* 0x00016400ff0d77ac */ /* 0x000f220008000800 */
[----:B--2---:R-:W-:Y:S02]  /*17e0*/  UIMAD.WIDE.U32 UR6, UR20, UR8, URZ ;  /* 0x00000008140672a5 */ /* 0x004fe4000f8e00ff */
[----:B------:R-:W-:Y:S02]  /*17f0*/  UIMAD.WIDE.U32 UR4, UR32, UR11, URZ ;  /* 0x0000000b200472a5 */ /* 0x000fe4000f8e00ff */
[----:B---3--:R-:W-:Y:S02]  /*1800*/  UISETP.NE.AND UP1, UPT, UR12, 0x1, UPT ;  /* 0x000000010c00788c */ /* 0x008fe4000bf25270 */
[----:B------:R-:W-:Y:S01]  /*1810*/  UISETP.NE.AND UP0, UPT, UR10, 0x1, UPT ;  /* 0x000000010a00788c */ /* 0x000fe2000bf05270 */
[----:B------:R-:W-:-:S02]  /*1820*/  UMOV UR6, UR7 ;  /* 0x0000000700067c82 */ /* 0x000fc40008000000 */
[----:B------:R-:W-:Y:S01]  /*1830*/  UMOV UR4, UR5 ;  /* 0x0000000500047c82 */ /* 0x000fe20008000000 */
[----:B------:R-:W-:Y:S02]  /*1840*/  USHF.R.U32.HI UR6, URZ, UR9, UR6 ;  /* 0x00000009ff067299 */ /* 0x000fe40008011606 */
[----:B----4-:R-:W-:Y:S02]  /*1850*/  USHF.R.U32.HI UR4, URZ, UR13, UR4 ;  /* 0x0000000dff047299 */ /* 0x010fe40008011604 */
[----:B------:R-:W-:Y:S02]  /*1860*/  USEL UR5, UR20, UR6, !UP1 ;  /* 0x0000000614057287 */ /* 0x000fe4000c800000 */
[----:B------:R-:W-:-:S04]  /*1870*/  USEL UR4, UR32, UR4, !UP0 ;  /* 0x0000000420047287 */ /* 0x000fc8000c000000 */
[----:B------:R-:W-:Y:S02]  /*1880*/  UIADD3 UR6, UPT, UPT, -UR4, UR5, URZ ;  /* 0x0000000504067290 */ /* 0x000fe4000fffe1ff */
[----:B------:R-:W-:Y:S02]  /*1890*/  UIADD3 UR4, UPT, UPT, UR4, -UR5, URZ ;  /* 0x8000000504047290 */ /* 0x000fe4000fffe0ff */
[----:B------:R-:W-:Y:S02]  /*18a0*/  UIMAD UR32, UR6, UR10, UR32 ;  /* 0x0000000a062072a4 */ /* 0x000fe4000f8e0220 */
[----:B------:R-:W-:-:S12]  /*18b0*/  UIMAD UR20, UR4, UR12, UR20 ;  /* 0x0000000c041472a4 */ /* 0x000fd8000f8e0214 */
.L_x_19:
[----:B------:R-:W-:Y:S05]  /*18c0*/  BRA.U !UP6, `(.L_x_20) ;  /* 0x000000010e0c7547 */ /* 0x000fea000b800000 */
[----:B------:R-:W-:Y:S01]  /*18d0*/  UCGABAR_WAIT ;  /* 0x0000000000007dc7 */ /* 0x000fe20008000000 */
[----:B------:R-:W-:Y:S01]  /*18e0*/  CCTL.IVALL ;  /* 0x00000000ff00798f */ /* 0x000fe20002000000 */
[----:B------:R-:W-:Y:S05]  /*18f0*/  BRA `(.L_x_21) ;  /* 0x0000000000047947 */ /* 0x000fea0003800000 */
.L_x_20:
[----:B------:R-:W-:Y:S06]  /*1900*/  BAR.SYNC.DEFER_BLOCKING 0x0 ;  /* 0x0000000000007b1d */ /* 0x000fec0000010000 */
.L_x_21:
[----:B------:R-:W-:Y:S05]  /*1910*/  BRA.U UP3, `(.L_x_22) ;  /* 0x0000001503807547 */ /* 0x000fea000b800000 */
[----:B------:R-:W2:Y:S01]  /*1920*/  LDCU UR6, c[0x0][0x38c] ;  /* 0x00007180ff0677ac */ /* 0x000ea20008000800 */
[----:B------:R-:W3:Y:S01]  /*1930*/  S2UR UR8, SR_CgaCtaId ;  /* 0x00000000000879c3 */ /* 0x000ee20000008800 */
[----:B------:R-:W-:Y:S01]  /*1940*/  PLOP3.LUT P1, PT, PT, PT, UP4, 0x80, 0x8 ;  /* 0x000000000008781c */ /* 0x000fe20003f2f048 */
[----:B------:R-:W-:Y:S01]  /*1950*/  IMAD.MOV.U32 R12, RZ, RZ, 0x1 ;  /* 0x00000001ff0c7424 */ /* 0x000fe200078e00ff */
[----:B------:R-:W-:Y:S01]  /*1960*/  UMOV UR13, 0x400 ;  /* 0x00000400000d7882 */ /* 0x000fe20000000000 */
[----:B------:R-:W-:Y:S01]  /*1970*/  USHF.L.U32 UR7, UR25, 0x6, URZ ;  /* 0x0000000619077899 */ /* 0x000fe200080006ff */
[----:B------:R-:W-:Y:S01]  /*1980*/  ISETP.NE.AND P2, PT, R0, RZ, P3 ;  /* 0x000000ff0000720c */ /* 0x000fe20001f45270 */
[----:B------:R-:W-:Y:S01]  /*1990*/  USHF.L.U32 UR46, UR25, 0x7, URZ ;  /* 0x00000007192e7899 */ /* 0x000fe200080006ff */
[----:B------:R-:W-:Y:S01]  /*19a0*/  PLOP3.LUT P1, PT, P1, PT, PT, 0x8, 0x80 ;  /* 0x000000000080781c */ /* 0x000fe20000f2e170 */
[----:B------:R-:W-:Y:S01]  /*19b0*/  UISETP.NE.AND UP1, UPT, UR22, URZ, UPT ;  /* 0x000000ff1600728c */ /* 0x000fe2000bf25270 */
[----:B------:R-:W-:Y:S01]  /*19c0*/  CS2R R10, SRZ ;  /* 0x00000000000a7805 */ /* 0x000fe2000001ff00 */
[----:B------:R-:W-:Y:S01]  /*19d0*/  IMAD.MOV.U32 R9, RZ, RZ, RZ ;  /* 0x000000ffff097224 */ /* 0x000fe200078e00ff */
[----:B------:R-:W4:Y:S01]  /*19e0*/  LDCU UR39, c[0x0][0x370] ;  /* 0x00006e00ff2777ac */ /* 0x000f220008000800 */
[----:B------:R-:W-:Y:S01]  /*19f0*/  IMAD.MOV.U32 R8, RZ, RZ, 0x1 ;  /* 0x00000001ff087424 */ /* 0x000fe200078e00ff */
[----:B------:R-:W1:Y:S01]  /*1a00*/  LDCU.64 UR26, c[0x0][0x348] ;  /* 0x00006900ff1a77ac */ /* 0x000e620008000a00 */
[----:B--2---:R-:W-:-:S02]  /*1a10*/  UIADD3 UR5, UPT, UPT, UR6, 0x3f, URZ ;  /* 0x0000003f06057890 */ /* 0x004fc4000fffe0ff */
[----:B------:R-:W-:Y:S02]  /*1a20*/  UIADD3 UR47, UPT, UPT, UR6, 0x7e, URZ ;  /* 0x0000007e062f7890 */ /* 0x000fe4000fffe0ff */
[----:B------:R-:W-:Y:S02]  /*1a30*/  USHF.R.S32.HI UR4, URZ, 0x1f, UR5 ;  /* 0x0000001fff047899 */ /* 0x000fe40008011405 */
[----:B---3--:R-:W-:Y:S02]  /*1a40*/  ULEA UR13, UR8, UR13, 0x18 ;  /* 0x0000000d080d7291 */ /* 0x008fe4000f8ec0ff */
[----:B------:R-:W-:Y:S02]  /*1a50*/  ULEA.HI UR4, UR4, UR5, URZ, 0x6 ;  /* 0x0000000504047291 */ /* 0x000fe4000f8f30ff */
[----:B------:R-:W-:Y:S02]  /*1a60*/  ULOP3.LUT UR5, UR7, 0x40, URZ, 0xc0, !UPT ;  /* 0x0000004007057892 */ /* 0x000fe4000f8ec0ff */
[----:B------:R-:W-:-:S02]  /*1a70*/  USHF.R.S32.HI UR41, URZ, 0x6, UR4 ;  /* 0x00000006ff297899 */ /* 0x000fc40008011404 */
[----:B------:R-:W-:Y:S02]  /*1a80*/  UIADD3 UR4, UPT, UPT, UR6, -0x1, URZ ;  /* 0xffffffff06047890 */ /* 0x000fe4000fffe0ff */
[----:B------:R-:W-:Y:S02]  /*1a90*/  UISETP.LT.U32.AND UP0, UPT, UR41, 0x8, UPT ;  /* 0x000000082900788c */ /* 0x000fe4000bf01070 */
[----:B------:R-:W-:Y:S02]  /*1aa0*/  UISETP.GE.U32.AND UP2, UPT, UR4, -0x7f, UPT ;  /* 0xffffff810400788c */ /* 0x000fe4000bf46070 */
[----:B------:R-:W-:Y:S02]  /*1ab0*/  USEL UR40, UR41, 0x8, UP0 ;  /* 0x0000000829287887 */ /* 0x000fe40008000000 */
[----:B------:R-:W-:Y:S02]  /*1ac0*/  ULEA UR30, UR28, UR13, 0x1 ;  /* 0x0000000d1c1e7291 */ /* 0x000fe4000f8e08ff */
[----:B------:R-:W-:Y:S01]  /*1ad0*/  UIADD3 UR4, UPT, UPT, UR40, -0x1, URZ ;  /* 0xffffffff28047890 */ /* 0x000fe2000fffe0ff */
[----:B------:R-:W2:Y:S04]  /*1ae0*/  LDCU UR38, c[0x0][0x374] ;  /* 0x00006e80ff2677ac */ /* 0x000ea80008000800 */
[----:B------:R-:W-:-:S02]  /*1af0*/  @UP2 UIADD3 UR4, UPT, UPT, UR40, URZ, URZ ;  /* 0x000000ff28042290 */ /* 0x000fc4000fffe0ff */
[----:B------:R-:W-:Y:S02]  /*1b00*/  ULOP3.LUT UR46, UR46, 0x80, URZ, 0xc0, !UPT ;  /* 0x000000802e2e7892 */ /* 0x000fe4000f8ec0ff */
[----:B------:R-:W-:Y:S02]  /*1b10*/  USEL UR21, UR53, 0x2, UP1 ;  /* 0x0000000235157887 */ /* 0x000fe40008800000 */
[----:B------:R-:W-:Y:S02]  /*1b20*/  ULEA.HI UR44, UR28, UR5, URZ, 0x1a ;  /* 0x000000051c2c7291 */ /* 0x000fe4000f8fd0ff */
[----:B------:R-:W-:Y:S02]  /*1b30*/  UIADD3 UR30, UPT, UPT, UR30, 0x8400, URZ ;  /* 0x000084001e1e7890 */ /* 0x000fe4000fffe0ff */
[----:B------:R-:W-:Y:S02]  /*1b40*/  UIADD3 UR43, UPT, UPT, UR41, -UR40, URZ ;  /* 0x80000028292b7290 */ /* 0x000fe4000fffe0ff */
[----:B------:R-:W-:-:S02]  /*1b50*/  UIADD3 UR29, UPT, UPT, UR4, 0x1, URZ ;  /* 0x00000001041d7890 */ /* 0x000fc4000fffe0ff */
[----:B------:R-:W-:Y:S01]  /*1b60*/  UIADD3 UR42, UPT, UPT, -UR4, URZ, URZ ;  /* 0x000000ff042a7290 */ /* 0x000fe2000fffe1ff */
[----:B-12-4-:R-:W-:-:S11]  /*1b70*/  UMOV UR6, URZ ;  /* 0x000000ff00067c82 */ /* 0x016fd60008000000 */
.L_x_42:
[----:B-1----:R-:W1:Y:S02]  /*1b80*/  S2UR UR4, SR_CgaCtaId ;  /* 0x00000000000479c3 */ /* 0x002e640000008800 */
[----:B-1----:R-:W-:-:S09]  /*1b90*/  UISETP.NE.AND UP0, UPT, UR4, URZ, UPT ;  /* 0x000000ff0400728c */ /* 0x002fd2000bf05270 */
[----:B------:R-:W-:Y:S05]  /*1ba0*/  BRA.U UP0, `(.L_x_23) ;  /* 0x0000000100287547 */ /* 0x000fea000b800000 */
[----:B------:R-:W-:Y:S02]  /*1bb0*/  LEA R0, R9, UR13, 0x3 ;  /* 0x0000000d09007c11 */ /* 0x000fe4000f8e18ff */
[----:B------:R-:W-:-:S04]  /*1bc0*/  SHF.L.U32 R3, R8, 0x1f, RZ ;  /* 0x0000001f08037819 */ /* 0x000fc800000006ff */
[----:B------:R-:W1:Y:S02]  /*1bd0*/  SYNCS.PHASECHK.TRANS64.TRYWAIT P0, [R0+URZ+0x140], R3 ;  /* 0x00014003000075a7 */ /* 0x000e6400080011ff */
[----:B-1----:R-:W-:Y:S05]  /*1be0*/  @!P0 BRA `(.L_x_24) ;  /* 0x0000008400488947 */ /* 0x002fea0003800000 */
.L_x_153:
[----:B------:R2:W-:Y:S01]  /*1bf0*/  SYNCS.ARRIVE.TRANS64.A1T0 RZ, [R0+URZ+0x130], RZ ;  /* 0x000130ff00ff79a7 */ /* 0x0005e200081000ff */
[----:B------:R-:W-:-:S05]  /*1c00*/  VIADD R9, R9, 0x1 ;  /* 0x0000000109097836 */ /* 0x000fca0000000000 */
[----:B------:R-:W-:-:S04]  /*1c10*/  ISETP.NE.AND P0, PT, R9, 0x2, PT ;  /* 0x000000020900780c */ /* 0x000fc80003f05270 */
[----:B-1----:R-:W-:Y:S02]  /*1c20*/  SEL R3, RZ, 0x1, P0 ;  /* 0x00000001ff037807 */ /* 0x002fe40000000000 */
[----:B------:R-:W-:Y:S02]  /*1c30*/  SEL R9, R9, RZ, P0 ;  /* 0x000000ff09097207 */ /* 0x000fe40000000000 */
[----:B------:R-:W-:-:S07]  /*1c40*/  LOP3.LUT R8, R8, R3, RZ, 0x3c, !PT ;  /* 0x0000000308087212 */ /* 0x000fce00078e3cff */
.L_x_23:
[----:B------:R-:W-:Y:S01]  /*1c50*/  ULEA UR4, UR6, UR13, 0x3 ;  /* 0x0000000d06047291 */ /* 0x000fe2000f8e18ff */
[----:B--2---:R-:W-:Y:S01]  /*1c60*/  SHF.L.U32 R0, R12, 0x1f, RZ ;  /* 0x0000001f0c007819 */ /* 0x004fe200000006ff */
[----:B------:R-:W-:Y:S02]  /*1c70*/  UISETP.GE.U32.AND UP0, UPT, UR47, 0x7f, UPT ;  /* 0x0000007f2f00788c */ /* 0x000fe4000bf06070 */
[----:B------:R-:W-:Y:S01]  /*1c80*/  ULEA UR11, UR32, UR46, 0x8 ;  /* 0x0000002e200b7291 */ /* 0x000fe2000f8e40ff */
[----:B------:R-:W-:-:S04]  /*1c90*/  UMOV UR7, URZ ;  /* 0x000000ff00077c82 */ /* 0x000fc80008000000 */
[----:B------:R1:W2:Y:S01]  /*1ca0*/  SYNCS.PHASECHK.TRANS64.TRYWAIT P0, [UR4+0x40], R0 ;  /* 0x00004000ff0075a7 */ /* 0x0002a20008001104 */
[----:B------:R-:W-:-:S04]  /*1cb0*/  ULEA.HI UR4, UR20, UR20, URZ, 0x1 ;  /* 0x0000001414047291 */ /* 0x000fc8000f8f08ff */
[----:B------:R-:W-:-:S04]  /*1cc0*/  USHF.L.U32 UR4, UR4, 0x6, URZ ;  /* 0x0000000604047899 */ /* 0x000fc800080006ff */
[----:B------:R-:W-:-:S04]  /*1cd0*/  ULOP3.LUT UR35, UR4, 0xffffff80, URZ, 0xc0, !UPT ;  /* 0xffffff8004237892 */ /* 0x000fc8000f8ec0ff */
[----:B------:R-:W-:Y:S01]  /*1ce0*/  UIADD3 UR35, UPT, UPT, UR44, UR35, URZ ;  /* 0x000000232c237290 */ /* 0x000fe2000fffe0ff */
[----:B------:R-:W-:Y:S11]  /*1cf0*/  BRA.U !UP0, `(.L_x_25) ;  /* 0x0000000108c87547 */ /* 0x000ff6000b800000 */
[----:B------:R-:W-:Y:S01]  /*1d00*/  UMOV UR16, UR42 ;  /* 0x0000002a00107c82 */ /* 0x000fe20008000000 */
[----:B------:R-:W-:Y:S01]  /*1d10*/  UMOV UR4, UR6 ;  /* 0x0000000600047c82 */ /* 0x000fe20008000000 */
[----:B------:R-:W-:-:S05]  /*1d20*/  UMOV UR34, URZ ;  /* 0x000000ff00227c82 */ /* 0x000fca0008000000 */
.L_x_31:
[----:B------:R-:W-:Y:S01]  /*1d30*/  ULEA UR33, UR4, UR13, 0x3 ;  /* 0x0000000d04217291 */ /* 0x000fe2000f8e18ff */
[----:B------:R-:W-:Y:S01]  /*1d40*/  @P3 MOV R2, 0xc000 ;  /* 0x0000c00000023802 */ /* 0x000fe20000000f00 */
[----:B--234-:R-:W-:Y:S10]  /*1d50*/  @P0 BRA `(.L_x_26) ;  /* 0x00000000000c0947 */ /* 0x01cff40003800000 */
[----:B------:R-:W-:-:S04]  /*1d60*/  SHF.L.U32 R3, R12, 0x1f, RZ ;  /* 0x0000001f0c037819 */ /* 0x000fc800000006ff */
[----:B------:R-:W2:Y:S02]  /*1d70*/  SYNCS.PHASECHK.TRANS64.TRYWAIT P0, [UR33+0x40], R3 ;  /* 0x00004003ff0075a7 */ /* 0x000ea40008001121 */
[----:B--2---:R-:W-:Y:S05]  /*1d80*/  @!P0 BRA `(.L_x_27) ;  /* 0x0000008000f48947 */ /* 0x004fea0003800000 */
.L_x_26:
[----:B------:R2:W-:Y:S01]  /*1d90*/  @P3 SYNCS.ARRIVE.TRANS64 RZ, [UR33], R2 ;  /* 0x00000002ffff39a7 */ /* 0x0005e20008000021 */
[----:B------:R-:W-:Y:S02]  /*1da0*/  ULOP3.LUT UR5, UR21, 0x2, URZ, 0xfc, !UPT ;  /* 0x0000000215057892 */ /* 0x000fe4000f8efcff */
[----:B------:R-:W-:Y:S02]  /*1db0*/  UIADD3 UR16, UPT, UPT, UR16, 0x1, URZ ;  /* 0x0000000110107890 */ /* 0x000fe4000fffe0ff */
[----:B------:R-:W-:Y:S02]  /*1dc0*/  UISETP.NE.AND UP0, UPT, UR5, 0x2, UPT ;  /* 0x000000020500788c */ /* 0x000fe4000bf05270 */
[----:B------:R-:W-:-:S07]  /*1dd0*/  UISETP.NE.AND UP2, UPT, UR16, 0x1, UPT ;  /* 0x000000011000788c */ /* 0x000fce000bf45270 */
[----:B------:R-:W-:Y:S05]  /*1de0*/  BRA.U UP0, `(.L_x_28) ;  /* 0x0000000100047547 */ /* 0x000fea000b800000 */
[----:B------:R-:W-:Y:S05]  /*1df0*/  BPT.TRAP 0x1 ;  /* 0x000000040000795c */ /* 0x000fea0000300000 */
.L_x_28:
[----:B------:R-:W-:Y:S04]  /*1e00*/  BSSY.RECONVERGENT B0, `(.L_x_29) ;  /* 0x0000003000007945 */ /* 0x000fe80003800200 */
[----:B------:R-:W-:Y:S05]  /*1e10*/  @!P2 BRA `(.L_x_30) ;  /* 0x000000000004a947 */ /* 0x000fea0003800000 */
[----:B------:R-:W-:Y:S05]  /*1e20*/  BPT.TRAP 0x1 ;  /* 0x000000040000795c */ /* 0x000fea0000300000 */
.L_x_30:
[----:B------:R-:W-:Y:S05]  /*1e30*/  BSYNC.RECONVERGENT B0 ;  /* 0x0000000000007941 */ /* 0x000fea0003800200 */
.L_x_29:
[----:B------:R-:W-:Y:S02]  /*1e40*/  UIADD3 UR5, UPT, UPT, UR4, 0x1, URZ ;  /* 0x0000000104057890 */ /* 0x000fe4000fffe0ff */
[----:B------:R-:W-:Y:S02]  /*1e50*/  ULEA UR32, UR4, UR28, 0xc ;  /* 0x0000001c04207291 */ /* 0x000fe4000f8e60ff */
[----:B------:R-:W-:Y:S02]  /*1e60*/  UISETP.NE.AND UP0, UPT, UR5, 0x8, UPT ;  /* 0x000000080500788c */ /* 0x000fe4000bf05270 */
[----:B------:R-:W-:Y:S02]  /*1e70*/  UIADD3 UR14, UP1, UPT, UR26, 0x80, URZ ;  /* 0x000000801a0e7890 */ /* 0x000fe4000ff3e0ff */
[----:B------:R-:W-:Y:S02]  /*1e80*/  USEL UR7, URZ, 0x1, UP0 ;  /* 0x00000001ff077887 */ /* 0x000fe40008000000 */
[----:B------:R-:W-:-:S02]  /*1e90*/  USEL UR6, UR5, URZ, UP0 ;  /* 0x000000ff05067287 */ /* 0x000fc40008000000 */
[----:B------:R-:W-:Y:S02]  /*1ea0*/  ULEA UR8, UR4, UR13, 0xe ;  /* 0x0000000d04087291 */ /* 0x000fe4000f8e70ff */
[----:B------:R-:W-:Y:S01]  /*1eb0*/  ULEA UR5, UR6, UR13, 0x3 ;  /* 0x0000000d06057291 */ /* 0x000fe2000f8e18ff */
[----:B------:R-:W-:Y:S01]  /*1ec0*/  LOP3.LUT R12, R12, UR7, RZ, 0x3c, !PT ;  /* 0x000000070c0c7c12 */ /* 0x000fe2000f8e3cff */
[----:B------:R-:W-:Y:S02]  /*1ed0*/  ULEA UR32, UR32, UR13, 0x1 ;  /* 0x0000000d20207291 */ /* 0x000fe4000f8e08ff */
[----:B------:R-:W-:Y:S01]  /*1ee0*/  UIADD3 UR4, UP0, UPT, UR26, 0x180, URZ ;  /* 0x000001801a047890 */ /* 0x000fe2000ff1e0ff */
[----:B-1----:R-:W-:Y:S01]  /*1ef0*/  SHF.L.U32 R0, R12, 0x1f, RZ ;  /* 0x0000001f0c007819 */ /* 0x002fe200000006ff */
[----:B------:R-:W-:Y:S02]  /*1f00*/  ULOP3.LUT UR33, UR33, 0xfefffff8, URZ, 0xc0, !UPT ;  /* 0xfefffff821217892 */ /* 0x000fe4000f8ec0ff */
[----:B------:R-:W-:Y:S01]  /*1f10*/  UIADD3.X UR15, UPT, UPT, URZ, UR27, URZ, UP1, !UPT ;  /* 0x0000001bff0f7290 */ /* 0x000fe20008ffe4ff */
[----:B------:R3:W4:Y:S01]  /*1f20*/  SYNCS.PHASECHK.TRANS64.TRYWAIT P0, [UR5+0x40], R0 ;  /* 0x00004000ff0075a7 */ /* 0x0007220008001105 */
[----:B------:R-:W-:-:S02]  /*1f30*/  UIADD3 UR32, UPT, UPT, UR32, 0x8400, URZ ;  /* 0x0000840020207890 */ /* 0x000fc4000fffe0ff */
[----:B------:R-:W-:Y:S02]  /*1f40*/  UPRMT UR7, URZ, 0x5410, UR24 ;  /* 0x00005410ff077896 */ /* 0x000fe40008000018 */
[----:B------:R-:W-:Y:S02]  /*1f50*/  UIADD3 UR8, UPT, UPT, UR8, 0x18400, URZ ;  /* 0x0001840008087890 */ /* 0x000fe4000fffe0ff */
[----:B------:R-:W-:Y:S01]  /*1f60*/  UIADD3.X UR5, UPT, UPT, URZ, UR27, URZ, UP0, !UPT ;  /* 0x0000001bff057290 */ /* 0x000fe200087fe4ff */
[----:B------:R-:W-:Y:S01]  /*1f70*/  UMOV UR18, 0x0 ;  /* 0x0000000000127882 */ /* 0x000fe20000000000 */
[----:B------:R-:W-:Y:S01]  /*1f80*/  UMOV UR19, 0x10000000 ;  /* 0x1000000000137882 */ /* 0x000fe20000000000 */
[----:B------:R-:W-:Y:S01]  /*1f90*/  UMOV UR10, UR34 ;  /* 0x00000022000a7c82 */ /* 0x000fe20008000000 */
[----:B------:R-:W-:Y:S01]  /*1fa0*/  UMOV UR12, UR36 ;  /* 0x00000024000c7c82 */ /* 0x000fe20008000000 */
[----:B------:R-:W-:Y:S01]  /*1fb0*/  UMOV UR9, UR33 ;  /* 0x0000002100097c82 */ /* 0x000fe20008000000 */
[----:B------:R1:W-:Y:S03]  /*1fc0*/  UTMALDG.3D.MULTICAST.2CTA [UR32], [UR14], UR7, desc[UR18] ;  /* 0x000012200e0073b4 */ /* 0x0003e60008211807 */
[----:B------:R2:W-:Y:S01]  /*1fd0*/  UTMALDG.3D.2CTA [UR8], [UR4], desc[UR18] ;  /* 0x00001208040075b4 */ /* 0x0005e20008211000 */
[----:B-1----:R-:W-:Y:S01]  /*1fe0*/  UIADD3 UR34, UPT, UPT, UR34, 0x40, URZ ;  /* 0x0000004022227890 */ /* 0x002fe2000fffe0ff */
[----:B------:R-:W-:Y:S01]  /*1ff0*/  UMOV UR7, UR29 ;  /* 0x0000001d00077c82 */ /* 0x000fe20008000000 */
[----:B--2---:R-:W-:Y:S01]  /*2000*/  UMOV UR4, UR6 ;  /* 0x0000000600047c82 */ /* 0x004fe20008000000 */
[----:B------:R-:W-:Y:S09]  /*2010*/  BRA.U UP2, `(.L_x_31) ;  /* 0xfffffffd02447547 */ /* 0x000ff2000b83ffff */
.L_x_25:
[----:B------:R-:W-:Y:S01]  /*2020*/  ULEA UR4, UR6, UR13, 0x3 ;  /* 0x0000000d06047291 */ /* 0x000fe2000f8e18ff */
[----:B-1-3--:R-:W-:Y:S01]  /*2030*/  SHF.L.U32 R0, R12, 0x1f, RZ ;  /* 0x0000001f0c007819 */ /* 0x00afe200000006ff */
[----:B------:R-:W-:Y:S01]  /*2040*/  @!P1 SYNCS.ARRIVE.TRANS64.A1T0 RZ, [UR13+0xc8], RZ ;  /* 0x0000c8ffffff99a7 */ /* 0x000fe2000810000d */
[----:B------:R-:W-:-:S06]  /*2050*/  UISETP.GT.AND UP0, UPT, UR41, UR40, UPT ;  /* 0x000000282900728c */ /* 0x000fcc000bf04270 */
[----:B--2-4-:R1:W2:Y:S03]  /*2060*/  SYNCS.PHASECHK.TRANS64.TRYWAIT P0, [UR4+0x40], R0 ;  /* 0x00004000ff0075a7 */ /* 0x0142a60008001104 */
[----:B------:R-:W-:Y:S05]  /*2070*/  BRA.U !UP0, `(.L_x_32) ;  /* 0x0000000108c07547 */ /* 0x000fea000b800000 */
[----:B------:R-:W-:Y:S01]  /*2080*/  UIADD3 UR25, UPT, UPT, UR43, UR7, URZ ;  /* 0x000000072b197290 */ /* 0x000fe2000fffe0ff */
[----:B------:R-:W-:-:S11]  /*2090*/  UMOV UR4, UR6 ;  /* 0x0000000600047c82 */ /* 0x000fd60008000000 */
.L_x_38:
[----:B------:R-:W-:Y:S01]  /*20a0*/  ULEA UR17, UR4, UR13, 0x3 ;  /* 0x0000000d04117291 */ /* 0x000fe2000f8e18ff */
[----:B--2---:R-:W-:Y:S01]  /*20b0*/  @P3 MOV R2, 0xc000 ;  /* 0x0000c00000023802 */ /* 0x004fe20000000f00 */
[----:B--2-4-:R-:W-:Y:S10]  /*20c0*/  @P0 BRA `(.L_x_33) ;  /* 0x00000000000c0947 */ /* 0x014ff40003800000 */
[----:B------:R-:W-:-:S04]  /*20d0*/  SHF.L.U32 R3, R12, 0x1f, RZ ;  /* 0x0000001f0c037819 */ /* 0x000fc800000006ff */
[----:B------:R-:W2:Y:S02]  /*20e0*/  SYNCS.PHASECHK.TRANS64.TRYWAIT P0, [UR17+0x40], R3 ;  /* 0x00004003ff0075a7 */ /* 0x000ea40008001111 */
[----:B--2---:R-:W-:Y:S05]  /*20f0*/  @!P0 BRA `(.L_x_34) ;  /* 0x0000008000308947 */ /* 0x004fea0003800000 */
.L_x_33:
[----:B------:R2:W-:Y:S01]  /*2100*/  @P3 SYNCS.ARRIVE.TRANS64 RZ, [UR17], R2 ;  /* 0x00000002ffff39a7 */ /* 0x0005e20008000011 */
[----:B------:R-:W-:-:S04]  /*2110*/  ULOP3.LUT UR5, UR21, 0x2, URZ, 0xfc, !UPT ;  /* 0x0000000215057892 */ /* 0x000fc8000f8efcff */
[----:B------:R-:W-:-:S09]  /*2120*/  UISETP.NE.AND UP0, UPT, UR5, 0x2, UPT ;  /* 0x000000020500788c */ /* 0x000fd2000bf05270 */
[----:B------:R-:W-:Y:S05]  /*2130*/  BRA.U UP0, `(.L_x_35) ;  /* 0x0000000100047547 */ /* 0x000fea000b800000 */
[----:B------:R-:W-:Y:S05]  /*2140*/  BPT.TRAP 0x1 ;  /* 0x000000040000795c */ /* 0x000fea0000300000 */
.L_x_35:
[----:B------:R-:W-:Y:S04]  /*2150*/  BSSY.RECONVERGENT B0, `(.L_x_36) ;  /* 0x0000003000007945 */ /* 0x000fe80003800200 */
[----:B------:R-:W-:Y:S05]  /*2160*/  @!P2 BRA `(.L_x_37) ;  /* 0x000000000004a947 */ /* 0x000fea0003800000 */
[----:B------:R-:W-:Y:S05]  /*2170*/  BPT.TRAP 0x1 ;  /* 0x000000040000795c */ /* 0x000fea0000300000 */
.L_x_37:
[----:B------:R-:W-:Y:S05]  /*2180*/  BSYNC.RECONVERGENT B0 ;  /* 0x0000000000007941 */ /* 0x000fea0003800200 */
.L_x_36:
[----:B------:R-:W-:Y:S02]  /*2190*/  UIADD3 UR5, UPT, UPT, UR4, 0x1, URZ ;  /* 0x0000000104057890 */ /* 0x000fe4000fffe0ff */
[----:B------:R-:W-:Y:S02]  /*21a0*/  UIADD3 UR14, UP1, UPT, UR26, 0x80, URZ ;  /* 0x000000801a0e7890 */ /* 0x000fe4000ff3e0ff */
[----:B------:R-:W-:Y:S02]  /*21b0*/  UISETP.NE.AND UP0, UPT, UR5, 0x8, UPT ;  /* 0x000000080500788c */ /* 0x000fe4000bf05270 */
[----:B------:R-:W-:Y:S02]  /*21c0*/  ULEA UR16, UR4, UR30, 0xd ;  /* 0x0000001e04107291 */ /* 0x000fe4000f8e68ff */
[----:B------:R-:W-:Y:S02]  /*21d0*/  USEL UR8, URZ, 0x1, UP0 ;  /* 0x00000001ff087887 */ /* 0x000fe40008000000 */
[----:B------:R-:W-:-:S02]  /*21e0*/  USEL UR6, UR5, URZ, UP0 ;  /* 0x000000ff05067287 */ /* 0x000fc40008000000 */
[----:B------:R-:W-:Y:S02]  /*21f0*/  UIADD3 UR22, UP0, UPT, UR26, 0x180, URZ ;  /* 0x000001801a167890 */ /* 0x000fe4000ff1e0ff */
[----:B------:R-:W-:Y:S01]  /*2200*/  LOP3.LUT R12, R12, UR8, RZ, 0x3c, !PT ;  /* 0x000000080c0c7c12 */ /* 0x000fe2000f8e3cff */
[----:B------:R-:W-:Y:S02]  /*2210*/  ULEA UR8, UR4, UR13, 0xe ;  /* 0x0000000d04087291 */ /* 0x000fe4000f8e70ff */
[----:B------:R-:W-:Y:S01]  /*2220*/  ULEA UR5, UR6, UR13, 0x3 ;  /* 0x0000000d06057291 */ /* 0x000fe2000f8e18ff */
[----:B-1----:R-:W-:Y:S01]  /*2230*/  SHF.L.U32 R0, R12, 0x1f, RZ ;  /* 0x0000001f0c007819 */ /* 0x002fe200000006ff */
[----:B------:R-:W-:Y:S02]  /*2240*/  USHF.L.U32 UR18, UR7, 0x6, URZ ;  /* 0x0000000607127899 */ /* 0x000fe400080006ff */
[----:B------:R-:W-:Y:S02]  /*2250*/  ULOP3.LUT UR17, UR17, 0xfefffff8, URZ, 0xc0, !UPT ;  /* 0xfefffff811117892 */ /* 0x000fe4000f8ec0ff */
[----:B------:R-:W-:-:S02]  /*2260*/  UIADD3.X UR15, UPT, UPT, URZ, UR27, URZ, UP1, !UPT ;  /* 0x0000001bff0f7290 */ /* 0x000fc40008ffe4ff */
[----:B------:R-:W-:Y:S01]  /*2270*/  UPRMT UR4, URZ, 0x5410, UR24 ;  /* 0x00005410ff047896 */ /* 0x000fe20008000018 */
[----:B------:R3:W4:Y:S01]  /*2280*/  SYNCS.PHASECHK.TRANS64.TRYWAIT P0, [UR5+0x40], R0 ;  /* 0x00004000ff0075a7 */ /* 0x0007220008001105 */
[----:B------:R-:W-:Y:S02]  /*2290*/  UIADD3 UR8, UPT, UPT, UR8, 0x18400, URZ ;  /* 0x0001840008087890 */ /* 0x000fe4000fffe0ff */
[----:B------:R-:W-:Y:S01]  /*22a0*/  UIADD3.X UR23, UPT, UPT, URZ, UR27, URZ, UP0, !UPT ;  /* 0x0000001bff177290 */ /* 0x000fe200087fe4ff */
[----:B------:R-:W-:Y:S01]  /*22b0*/  UMOV UR32, 0x0 ;  /* 0x0000000000207882 */ /* 0x000fe20000000000 */
[----:B------:R-:W-:Y:S01]  /*22c0*/  UMOV UR33, 0x10000000 ;  /* 0x1000000000217882 */ /* 0x000fe20000000000 */
[----:B------:R-:W-:Y:S01]  /*22d0*/  UMOV UR19, UR35 ;  /* 0x0000002300137c82 */ /* 0x000fe20008000000 */
[----:B------:R-:W-:Y:S01]  /*22e0*/  UMOV UR20, UR36 ;  /* 0x0000002400147c82 */ /* 0x000fe20008000000 */
[----:B------:R-:W-:Y:S01]  /*22f0*/  UMOV UR12, UR36 ;  /* 0x00000024000c7c82 */ /* 0x000fe20008000000 */
[----:B------:R-:W-:Y:S01]  /*2300*/  UMOV UR9, UR17 ;  /* 0x0000001100097c82 */ /* 0x000fe20008000000 */
[----:B------:R-:W-:Y:S01]  /*2310*/  UMOV UR10, UR18 ;  /* 0x00000012000a7c82 */ /* 0x000fe20008000000 */
[----:B------:R1:W-:Y:S01]  /*2320*/  UTMALDG.3D.MULTICAST.2CTA [UR16], [UR14], UR4, desc[UR32] ;  /* 0x000020100e0073b4 */ /* 0x0003e20008211804 */
[----:B------:R-:W-:-:S04]  /*2330*/  UIADD3 UR7, UPT, UPT, UR7, 0x1, URZ ;  /* 0x0000000107077890 */ /* 0x000fc8000fffe0ff */
[----:B------:R-:W-:Y:S01]  /*2340*/  UISETP.NE.AND UP0, UPT, UR7, UR25, UPT ;  /* 0x000000190700728c */ /* 0x000fe2000bf05270 */
[----:B------:R3:W-:Y:S01]  /*2350*/  UTMALDG.3D.2CTA [UR8], [UR22], desc[UR32] ;  /* 0x00002008160075b4 */ /* 0x0007e20008211000 */
[----:B-1----:R-:W-:-:S07]  /*2360*/  UMOV UR4, UR6 ;  /* 0x0000000600047c82 */ /* 0x002fce0008000000 */
[----:B---3--:R-:W-:Y:S05]  /*2370*/  BRA.U UP0, `(.L_x_38) ;  /* 0xfffffffd00487547 */ /* 0x008fea000b83ffff */
.L_x_32:
[C---:B------:R-:W-:Y:S01]  /*2380*/  LEA R3, R11.reuse, UR13, 0x3 ;  /* 0x0000000d0b037c11 */ /* 0x040fe2000f8e18ff */
[----:B------:R-:W-:Y:S01]  /*2390*/  NOP ;  /* 0x0000000000007918 */ /* 0x000fe20000000000 */
[----:B-1----:R-:W-:Y:S02]  /*23a0*/  SHF.L.U32 R0, R10, 0x1f, RZ ;  /* 0x0000001f0a007819 */ /* 0x002fe400000006ff */
[----:B------:R-:W-:Y:S02]  /*23b0*/  LEA R5, R11, UR13, 0x4 ;  /* 0x0000000d0b057c11 */ /* 0x000fe4000f8e20ff */
[----:B--2-4-:R-:W1:Y:S02]  /*23c0*/  SYNCS.PHASECHK.TRANS64.TRYWAIT P0, [R3+URZ+0xd0], R0 ;  /* 0x0000d000030075a7 */ /* 0x014e6400080011ff */
[----:B-1----:R-:W-:Y:S05]  /*23d0*/  @!P0 BRA `(.L_x_39) ;  /* 0x0000007c00908947 */ /* 0x002fea0003800000 */
.L_x_156:
[----:B------:R-:W2:Y:S01]  /*23e0*/  LDS.128 R4, [R5+0x160] ;  /* 0x0001600005047984 */ /* 0x000ea20000000c00 */
[----:B------:R-:W-:Y:S01]  /*23f0*/  UISETP.GE.AND UP0, UPT, UR45, 0x1, UPT ;  /* 0x000000012d00788c */ /* 0x000fe2000bf06270 */
[----:B------:R-:W-:Y:S01]  /*2400*/  @!PT LDS RZ, [RZ] ;  /* 0x00000000fffff984 */ /* 0x000fe20000000800 */
[----:B------:R-:W-:Y:S01]  /*2410*/  @!PT LDS RZ, [RZ] ;  /* 0x00000000fffff984 */ /* 0x000fe20000000800 */
[----:B------:R-:W-:Y:S01]  /*2420*/  @!PT LDS RZ, [RZ] ;  /* 0x00000000fffff984 */ /* 0x000fe20000000800 */
[----:B------:R-:W-:Y:S01]  /*2430*/  @!PT LDS RZ, [RZ] ;  /* 0x00000000fffff984 */ /* 0x000fe20000000800 */
[----:B------:R3:W-:Y:S06]  /*2440*/  MEMBAR.ALL.CTA ;  /* 0x0000000000007992 */ /* 0x0007ec0000008000 */
[----:B---3--:R-:W3:Y:S01]  /*2450*/  FENCE.VIEW.ASYNC.S ;  /* 0x00000000000073c6 */ /* 0x008ee20000000000 */
[----:B--2---:R-:W-:-:S13]  /*2460*/  LOP3.LUT P0, RZ, R6, 0x1, RZ, 0xc0, !PT ;  /* 0x0000000106ff7812 */ /* 0x004fda000780c0ff */
[----:B---3--:R-:W-:Y:S01]  /*2470*/  VOTEU.ANY UP1, P0 ;  /* 0x0000000000ff7886 */ /* 0x008fe20000020100 */
[----:B------:R-:W-:-:S13]  /*2480*/  PLOP3.LUT P0, PT, PT, PT, UP1, 0x80, 0x8 ;  /* 0x000000000008781c */ /* 0x000fda0003f0f018 */
[----:B-1----:R-:W-:Y:S02]  /*2490*/  @P0 LOP3.LUT R0, R5, 0xffff, RZ, 0xc0, !PT ;  /* 0x0000ffff05000812 */ /* 0x002fe400078ec0ff */
[----:B------:R-:W-:Y:S02]  /*24a0*/  @P0 MOV R2, R4 ;  /* 0x0000000400020202 */ /* 0x000fe40000000f00 */
[----:B------:R-:W-:Y:S01]  /*24b0*/  @P0 R2UR UR5, R0 ;  /* 0x00000000000502ca */ /* 0x000fe200000e0000 */
[----:B------:R-:W-:Y:S01]  /*24c0*/  VIADD R0, R3, 0xe0 ;  /* 0x000000e003007836 */ /* 0x000fe20000000000 */
[----:B------:R-:W-:Y:S02]  /*24d0*/  @P0 SHF.R.U32.HI R4, RZ, 0x10, R5 ;  /* 0x00000010ff040819 */ /* 0x000fe40000011605 */
[----:B------:R-:W-:Y:S02]  /*24e0*/  @P0 R2UR UR7, R2 ;  /* 0x00000000020702ca */ /* 0x000fe400000e0000 */
[----:B------:R-:W-:-:S02]  /*24f0*/  PRMT R0, RZ, 0x654, R0 ;  /* 0x00000654ff007816 */ /* 0x000fc40000000000 */
[----:B------:R-:W-:Y:S02]  /*2500*/  @P0 R2UR UR4, R4 ;  /* 0x00000000040402ca */ /* 0x000fe400000e0000 */
[----:B------:R1:W-:Y:S03]  /*2510*/  SYNCS.ARRIVE.TRANS64.RED.A1T0 RZ, [R0+URZ], RZ ;  /* 0x000000ff00ff79a7 */ /* 0x0003e600081004ff */
[----:B------:R-:W-:-:S04]  /*2520*/  @UP1 UMOV UR31, UR5 ;  /* 0x00000005001f1c82 */ /* 0x000fc80008000000 */
[----:B------:R-:W-:-:S04]  /*2530*/  @UP1 UMOV UR37, UR7 ;  /* 0x0000000700251c82 */ /* 0x000fc80008000000 */
[----:B------:R-:W-:Y:S01]  /*2540*/  @UP1 UMOV UR36, UR4 ;  /* 0x0000000400241c82 */ /* 0x000fe20008000000 */
[----:B------:R-:W-:Y:S05]  /*2550*/  BRA.U !UP0, `(.L_x_40) ;  /* 0x0000000108d47547 */ /* 0x000fea000b800000 */
[----:B------:R-:W2:Y:S01]  /*2560*/  LDCU.128 UR16, c[0x0][0xb10] ;  /* 0x00016200ff1077ac */ /* 0x000ea20008000c00 */
[----:B------:R-:W3:Y:S01]  /*2570*/  LDCU UR12, c[0x0][0xb20] ;  /* 0x00016400ff0c77ac */ /* 0x000ee20008000800 */
[----:B------:R-:W4:Y:S01]  /*2580*/  LDCU UR20, c[0x0][0xb0c] ;  /* 0x00016180ff1477ac */ /* 0x000f220008000800 */
[----:B------:R-:W1:Y:S01]  /*2590*/  LDCU.64 UR8, c[0x0][0xb28] ;  /* 0x00016500ff0877ac */ /* 0x000e620008000a00 */
[----:B------:R-:W-:Y:S02]  /*25a0*/  UISETP.NE.AND UP3, UPT, UR45, 0x1, UPT ;  /* 0x000000012d00788c */ /* 0x000fe4000bf65270 */
[----:B--2---:R-:W-:Y:S02]  /*25b0*/  UIMAD.WIDE.U32 UR10, UR38, UR19, URZ ;  /* 0x00000013260a72a5 */ /* 0x004fe4000f8e00ff */
[----:B------:R-:W-:Y:S02]  /*25c0*/  UIMAD.WIDE.U32 UR4, UR39, UR16, URZ ;  /* 0x00000010270472a5 */ /* 0x000fe4000f8e00ff */
[----:B------:R-:W-:-:S02]  /*25d0*/  UISETP.NE.AND UP0, UPT, UR18, 0x1, UPT ;  /* 0x000000011200788c */ /* 0x000fc4000bf05270 */
[----:B------:R-:W-:Y:S01]  /*25e0*/  UIMAD.WIDE.U32 UR22, UR31, UR19, URZ ;  /* 0x000000131f1672a5 */ /* 0x000fe2000f8e00ff */
[----:B------:R-:W-:Y:S02]  /*25f0*/  UMOV UR10, UR11 ;  /* 0x0000000b000a7c82 */ /* 0x000fe40008000000 */
[----:B------:R-:W-:Y:S01]  /*2600*/  UMOV UR4, UR5 ;  /* 0x0000000500047c82 */ /* 0x000fe20008000000 */
[----:B---3--:R-:W-:Y:S02]  /*2610*/  USHF.R.U32.HI UR10, URZ, UR12, UR10 ;  /* 0x0000000cff0a7299 */ /* 0x008fe4000801160a */
[----:B----4-:R-:W-:Y:S02]  /*2620*/  UISETP.NE.AND UP2, UPT, UR20, 0x1, UPT ;  /* 0x000000011400788c */ /* 0x010fe4000bf45270 */
[----:B------:R-:W-:Y:S02]  /*2630*/  USHF.R.U32.HI UR4, URZ, UR17, UR4 ;  /* 0x00000011ff047299 */ /* 0x000fe40008011604 */
[----:B------:R-:W-:-:S02]  /*2640*/  USEL UR5, UR38, UR10, !UP0 ;  /* 0x0000000a26057287 */ /* 0x000fc4000c000000 */
[----:B------:R-:W-:Y:S02]  /*2650*/  USEL UR7, UR39, UR4, !UP2 ;  /* 0x0000000427077287 */ /* 0x000fe4000d000000 */
[----:B-1----:R-:W-:Y:S01]  /*2660*/  UIMAD.WIDE.U32 UR10, UR5, UR8, URZ ;  /* 0x00000008050a72a5 */ /* 0x002fe2000f8e00ff */
[----:B------:R-:W-:Y:S01]  /*2670*/  UMOV UR4, UR23 ;  /* 0x0000001700047c82 */ /* 0x000fe20008000000 */
[----:B------:R-:W-:Y:S02]  /*2680*/  UIMAD.WIDE.U32 UR14, UR37, UR16, URZ ;  /* 0x00000010250e72a5 */ /* 0x000fe4000f8e00ff */
[----:B------:R-:W-:-:S03]  /*2690*/  UIMAD.WIDE.U32 UR22, UR7, UR8, URZ ;  /* 0x00000008071672a5 */ /* 0x000fc6000f8e00ff */
[----:B------:R-:W-:Y:S01]  /*26a0*/  UMOV UR10, UR11 ;  /* 0x0000000b000a7c82 */ /* 0x000fe20008000000 */
[----:B------:R-:W-:Y:S02]  /*26b0*/  USHF.R.U32.HI UR4, URZ, UR12, UR4 ;  /* 0x0000000cff047299 */ /* 0x000fe40008011604 */
[----:B------:R-:W-:Y:S01]  /*26c0*/  @UP3 USHF.R.U32.HI UR5, URZ, UR9, UR10 ;  /* 0x00000009ff053299 */ /* 0x000fe2000801160a */
[----:B------:R-:W-:Y:S01]  /*26d0*/  UMOV UR14, UR15 ;  /* 0x0000000f000e7c82 */ /* 0x000fe20008000000 */
[----:B------:R-:W-:Y:S01]  /*26e0*/  UMOV UR22, UR23 ;  /* 0x0000001700167c82 */ /* 0x000fe20008000000 */
[----:B------:R-:W-:Y:S02]  /*26f0*/  USHF.R.U32.HI UR17, URZ, UR17, UR14 ;  /* 0x00000011ff117299 */ /* 0x000fe4000801160e */
[----:B------:R-:W-:Y:S02]  /*2700*/  USEL UR4, UR31, UR4, !UP0 ;  /* 0x000000041f047287 */ /* 0x000fe4000c000000 */
[----:B------:R-:W-:-:S02]  /*2710*/  @UP3 USHF.R.U32.HI UR7, URZ, UR9, UR22 ;  /* 0x00000009ff073299 */ /* 0x000fc40008011616 */
[----:B------:R-:W-:Y:S02]  /*2720*/  UIMAD UR10, UR45, UR5, URZ ;  /* 0x000000052d0a72a4 */ /* 0x000fe4000f8e02ff */
[----:B------:R-:W-:Y:S02]  /*2730*/  USEL UR5, UR37, UR17, !UP2 ;  /* 0x0000001125057287 */ /* 0x000fe4000d000000 */
[----:B------:R-:W-:Y:S02]  /*2740*/  UIMAD UR12, UR45, UR7, URZ ;  /* 0x000000072d0c72a4 */ /* 0x000fe4000f8e02ff */
[----:B------:R-:W-:Y:S02]  /*2750*/  UISETP.GE.AND UP0, UPT, UR4, UR10, UPT ;  /* 0x0000000a0400728c */ /* 0x000fe4000bf06270 */
[----:B------:R-:W-:Y:S02]  /*2760*/  UIMAD.WIDE.U32 UR10, UR4, UR8, URZ ;  /* 0x00000008040a72a5 */ /* 0x000fe4000f8e00ff */
[----:B------:R-:W-:-:S02]  /*2770*/  UISETP.GE.OR UP0, UPT, UR5, UR12, UP0 ;  /* 0x0000000c0500728c */ /* 0x000fc40008706670 */
        /* <DEDUP_REMOVED lines=19> */
.L_x_40:
[----:B------:R-:W2:Y:S02]  /*28b0*/  LDCU UR4, c[0x0][0xb30] ;  /* 0x00016600ff0477ac */ /* 0x000ea40008000800 */
[----:B--2---:R-:W-:-:S09]  /*28c0*/  UISETP.NE.AND UP0, UPT, UR4, 0x1, UPT ;  /* 0x000000010400788c */ /* 0x004fd2000bf05270 */
        /* <DEDUP_REMOVED lines=14> */
[----:B------:R-:W-:Y:S02]  /*29b0*/  UIADD3 UR7, UPT, UPT, UR5, -UR4, URZ ;  /* 0x8000000405077290 */ /* 0x000fe4000fffe0ff */
[----:B------:R-:W-:Y:S02]  /*29c0*/  UIADD3 UR4, UPT, UPT, -UR5, UR4, URZ ;  /* 0x0000000405047290 */ /* 0x000fe4000fffe1ff */
[----:B------:R-:W-:Y:S02]  /*29d0*/  UIMAD UR31, UR7, UR18, UR31 ;  /* 0x00000012071f72a4 */ /* 0x000fe4000f8e021f */
[----:B------:R-:W-:-:S12]  /*29e0*/  UIMAD UR37, UR4, UR10, UR37 ;  /* 0x0000000a042572a4 */ /* 0x000fd8000f8e0225 */
.L_x_41:
[----:B------:R-:W-:Y:S01]  /*29f0*/  VIADD R11, R11, 0x1 ;  /* 0x000000010b0b7836 */ /* 0x000fe20000000000 */
[----:B------:R-:W-:Y:S02]  /*2a00*/  R2UR UR5, R87 ;  /* 0x00000000570572ca */ /* 0x000fe400000e0000 */
[----:B------:R-:W-:Y:S02]  /*2a10*/  R2UR UR4, R86 ;  /* 0x00000000560472ca */ /* 0x000fe400000e0000 */
[C---:B------:R-:W-:Y:S02]  /*2a20*/  ISETP.NE.AND P0, PT, R11.reuse, 0x2, PT ;  /* 0x000000020b00780c */ /* 0x040fe40003f05270 */
[----:B------:R-:W-:Y:S02]  /*2a30*/  PLOP3.LUT P1, PT, PT, PT, PT, 0x80, 0x8 ;  /* 0x000000000008781c */ /* 0x000fe40003f2f070 */
[----:B------:R-:W-:Y:S02]  /*2a40*/  SEL R3, RZ, 0x1, P0 ;  /* 0x00000001ff037807 */ /* 0x000fe40000000000 */
[----:B------:R-:W-:-:S02]  /*2a50*/  SEL R11, R11, RZ, P0 ;  /* 0x000000ff0b0b7207 */ /* 0x000fc40000000000 */
[----:B------:R-:W-:Y:S01]  /*2a60*/  LOP3.LUT R10, R10, R3, RZ, 0x3c, !PT ;  /* 0x000000030a0a7212 */ /* 0x000fe200078e3cff */
[----:B------:R-:W-:Y:S02]  /*2a70*/  UIADD3 UR20, UPT, UPT, UR37, UR5, URZ ;  /* 0x0000000525147290 */ /* 0x000fe4000fffe0ff */
[----:B------:R-:W-:Y:S01]  /*2a80*/  UIADD3 UR32, UPT, UPT, UR31, UR4, URZ ;  /* 0x000000041f207290 */ /* 0x000fe2000fffe0ff */
[----:B------:R-:W-:Y:S11]  /*2a90*/  BRA.U UP1, `(.L_x_42) ;  /* 0xfffffff101387547 */ /* 0x000ff6000b83ffff */
[----:B------:R-:W-:Y:S01]  /*2aa0*/  UIADD3 UR13, UPT, UPT, UR13, 0x40, URZ ;  /* 0x000000400d0d7890 */ /* 0x000fe2000fffe0ff */
[----:B------:R-:W-:-:S03]  /*2ab0*/  SHF.L.U32 R3, R12, 0x1f, RZ ;  /* 0x0000001f0c037819 */ /* 0x000fc600000006ff */
[----:B------:R-:W-:-:S09]  /*2ac0*/  ULEA UR4, UR6, UR13, 0x3 ;  /* 0x0000000d06047291 */ /* 0x000fd2000f8e18ff */
[----:B------:R-:W2:Y:S02]  /*2ad0*/  SYNCS.PHASECHK.TRANS64.TRYWAIT P0, [UR4], R3 ;  /* 0x00000003ff0075a7 */ /* 0x000ea40008001104 */
[----:B--2---:R-:W-:Y:S05]  /*2ae0*/  @!P0 BRA `(.L_x_43) ;  /* 0x0000007400e08947 */ /* 0x004fea0003800000 */
.L_x_158:
[----:B------:R-:W-:-:S04]  /*2af0*/  UIADD3 UR4, UPT, UPT, UR6, 0x1, URZ ;  /* 0x0000000106047890 */ /* 0x000fc8000fffe0ff */
[----:B------:R-:W-:-:S04]  /*2b00*/  UISETP.NE.AND UP0, UPT, UR4, 0x8, UPT ;  /* 0x000000080400788c */ /* 0x000fc8000bf05270 */
[----:B------:R-:W-:Y:S02]  /*2b10*/  USEL UR6, URZ, 0x1, UP0 ;  /* 0x00000001ff067887 */ /* 0x000fe40008000000 */
[----:B------:R-:W-:-:S04]  /*2b20*/  USEL UR4, UR4, URZ, UP0 ;  /* 0x000000ff04047287 */ /* 0x000fc80008000000 */
[----:B------:R-:W-:Y:S01]  /*2b30*/  ULEA UR5, UR4, UR13, 0x3 ;  /* 0x0000000d04057291 */ /* 0x000fe2000f8e18ff */
[----:B------:R-:W-:-:S04]  /*2b40*/  LOP3.LUT R2, R12, UR6, RZ, 0x3c, !PT ;  /* 0x000000060c027c12 */ /* 0x000fc8000f8e3cff */
[----:B-1----:R-:W-:-:S04]  /*2b50*/  SHF.L.U32 R3, R2, 0x1f, RZ ;  /* 0x0000001f02037819 */ /* 0x002fc800000006ff */
[----:B------:R-:W1:Y:S02]  /*2b60*/  SYNCS.PHASECHK.TRANS64.TRYWAIT P0, [UR5], R3 ;  /* 0x00000003ff0075a7 */ /* 0x000e640008001105 */
[----:B-1----:R-:W-:Y:S05]  /*2b70*/  @!P0 BRA `(.L_x_44) ;  /* 0x0000007400d48947 */ /* 0x002fea0003800000 */
.L_x_160:
        /* <DEDUP_REMOVED lines=9> */
.L_x_162:
        /* <DEDUP_REMOVED lines=9> */
.L_x_164:
        /* <DEDUP_REMOVED lines=9> */
.L_x_166:
        /* <DEDUP_REMOVED lines=9> */
.L_x_168:
        /* <DEDUP_REMOVED lines=9> */
.L_x_170:
[----:B------:R-:W-:-:S04]  /*2e50*/  UIADD3 UR4, UPT, UPT, UR4, 0x1, URZ ;  /* 0x0000000104047890 */ /* 0x000fc8000fffe0ff */
[----:B------:R-:W-:-:S04]  /*2e60*/  UISETP.NE.AND UP0, UPT, UR4, 0x8, UPT ;  /* 0x000000080400788c */ /* 0x000fc8000bf05270 */
[----:B------:R-:W-:Y:S02]  /*2e70*/  USEL UR5, URZ, 0x1, UP0 ;  /* 0x00000001ff057887 */ /* 0x000fe40008000000 */
[----:B------:R-:W-:-:S04]  /*2e80*/  USEL UR4, UR4, URZ, UP0 ;  /* 0x000000ff04047287 */ /* 0x000fc80008000000 */
[----:B------:R-:W-:Y:S01]  /*2e90*/  ULEA UR4, UR4, UR13, 0x3 ;  /* 0x0000000d04047291 */ /* 0x000fe2000f8e18ff */
[----:B-1----:R-:W-:-:S04]  /*2ea0*/  LOP3.LUT R3, R2, UR5, RZ, 0x3c, !PT ;  /* 0x0000000502037c12 */ /* 0x002fc8000f8e3cff */
[----:B------:R-:W-:Y:S01]  /*2eb0*/  SHF.L.U32 R3, R3, 0x1f, RZ ;  /* 0x0000001f03037819 */ /* 0x000fe200000006ff */
[----:B------:R-:W-:-:S07]  /*2ec0*/  IMAD.U32 R0, RZ, RZ, UR4 ;  /* 0x00000004ff007e24 */ /* 0x000fce000f8e00ff */
.L_x_50:
[----:B-1----:R1:W2:Y:S02]  /*2ed0*/  SYNCS.PHASECHK.TRANS64.TRYWAIT P0, [R0+URZ], R3 ;  /* 0x00000003000075a7 */ /* 0x0022a400080011ff */
[----:B--2---:R-:W-:Y:S05]  /*2ee0*/  @!P0 NANOSLEEP.SYNCS 0x989680 ;  /* 0x009896800000895d */ /* 0x004fea0003900000 */
[----:B------:R-:W2:Y:S02]  /*2ef0*/  @!P0 SYNCS.PHASECHK.TRANS64 P0, [R0+URZ], R3 ;  /* 0x00000003000085a7 */ /* 0x000ea400080010ff */
[----:B--2---:R-:W-:Y:S05]  /*2f00*/  @P0 EXIT ;  /* 0x000000000000094d */ /* 0x004fea0003800000 */
[----:B------:R-:W-:Y:S05]  /*2f10*/  BRA `(.L_x_50) ;  /* 0xfffffffc00ec7947 */ /* 0x000fea000383ffff */
.L_x_22:
[----:B------:R-:W2:Y:S02]  /*2f20*/  S2UR UR4, SR_CgaCtaId ;  /* 0x00000000000479c3 */ /* 0x000ea40000008800 */
[----:B--2---:R-:W-:-:S04]  /*2f30*/  UISETP.NE.AND UP0, UPT, UR4, URZ, UPT ;  /* 0x000000ff0400728c */ /* 0x004fc8000bf05270 */
[----:B------:R-:W-:-:S09]  /*2f40*/  UISETP.NE.OR UP0, UPT, UR22, 0x1, UP0 ;  /* 0x000000011600788c */ /* 0x000fd20008705670 */
[----:B------:R-:W-:Y:S05]  /*2f50*/  BRA.U UP0, `(.L_x_51) ;  /* 0x00000005004c7547 */ /* 0x000fea000b800000 */
[----:B------:R-:W2:Y:S01]  /*2f60*/  S2UR UR5, SR_CgaCtaId ;  /* 0x00000000000579c3 */ /* 0x000ea20000008800 */
[----:B------:R-:W-:Y:S01]  /*2f70*/  UMOV UR4, 0x400 ;  /* 0x0000040000047882 */ /* 0x000fe20000000000 */
[----:B------:R-:W-:Y:S01]  /*2f80*/  ISETP.GE.U32.AND P2, PT, R0, 0x8, PT ;  /* 0x000000080000780c */ /* 0x000fe20003f46070 */
[----:B------:R-:W-:Y:S01]  /*2f90*/  IMAD.MOV.U32 R12, RZ, RZ, 0x1 ;  /* 0x00000001ff0c7424 */ /* 0x000fe200078e00ff */
[----:B------:R-:W-:Y:S02]  /*2fa0*/  CS2R R10, SRZ ;  /* 0x00000000000a7805 */ /* 0x000fe4000001ff00 */
[----:B------:R-:W-:Y:S01]  /*2fb0*/  CS2R R8, SRZ ;  /* 0x0000000000087805 */ /* 0x000fe2000001ff00 */
[----:B--2---:R-:W-:-:S03]  /*2fc0*/  ULEA UR6, UR5, UR4, 0x18 ;  /* 0x0000000405067291 */ /* 0x004fc6000f8ec0ff */
[----:B------:R-:W-:-:S09]  /*2fd0*/  UMOV UR5, URZ ;  /* 0x000000ff00057c82 */ /* 0x000fd20008000000 */
.L_x_55:
[----:B------:R-:W-:Y:S02]  /*2fe0*/  LEA R2, R8, UR6, 0x3 ;  /* 0x0000000608027c11 */ /* 0x000fe4000f8e18ff */
[----:B------:R-:W-:-:S03]  /*2ff0*/  SHF.L.U32 R5, R9, 0x1f, RZ ;  /* 0x0000001f09057819 */ /* 0x000fc600000006ff */
[----:B------:R-:W-:Y:S01]  /*3000*/  VIADD R4, R2, 0x140 ;  /* 0x0000014002047836 */ /* 0x000fe20000000000 */
[----:B------:R-:W2:Y:S02]  /*3010*/  SYNCS.PHASECHK.TRANS64.TRYWAIT P0, [R2+URZ+0x130], R5 ;  /* 0x00013005020075a7 */ /* 0x000ea400080011ff */
[----:B--2---:R-:W-:Y:S05]  /*3020*/  @!P0 BRA `(.L_x_52) ;  /* 0x0000007400388947 */ /* 0x004fea0003800000 */
.L_x_171:
[----:B------:R-:W-:Y:S01]  /*3030*/  ULEA UR4, UR5, UR6, 0x3 ;  /* 0x0000000605047291 */ /* 0x000fe2000f8e18ff */
[----:B------:R-:W-:Y:S02]  /*3040*/  PRMT R4, RZ, 0x654, R4 ;  /* 0x00000654ff047816 */ /* 0x000fe40000000004 */
[----:B--2---:R-:W-:Y:S01]  /*3050*/  SHF.L.U32 R5, R12, 0x1f, RZ ;  /* 0x0000001f0c057819 */ /* 0x004fe200000006ff */
[----:B------:R-:W-:Y:S01]  /*3060*/  UIADD3 UR7, UPT, UPT, UR4, 0xd0, URZ ;  /* 0x000000d004077890 */ /* 0x000fe2000fffe0ff */
[----:B------:R2:W-:Y:S05]  /*3070*/  SYNCS.ARRIVE.TRANS64.RED.A1T0 RZ, [R4+URZ], RZ ;  /* 0x000000ff04ff79a7 */ /* 0x0005ea00081004ff */
[----:B------:R-:W-:Y:S01]  /*3080*/  IMAD.U32 R7, RZ, RZ, UR7 ;  /* 0x00000007ff077e24 */ /* 0x000fe2000f8e00ff */
[----:B------:R-:W3:Y:S04]  /*3090*/  SYNCS.PHASECHK.TRANS64.TRYWAIT P0, [UR4+0xe0], R5 ;  /* 0x0000e005ff0075a7 */ /* 0x000ee80008001104 */
[----:B------:R-:W-:Y:S01]  /*30a0*/  PRMT R6, R0, 0x654, R7 ;  /* 0x0000065400067816 */ /* 0x000fe20000000007 */
[----:B--2---:R-:W-:Y:S01]  /*30b0*/  @!P2 IMAD.MOV.U32 R4, RZ, RZ, 0x10 ;  /* 0x00000010ff04a424 */ /* 0x004fe200078e00ff */
[----:B---3--:R-:W-:Y:S06]  /*30c0*/  @!P0 BRA `(.L_x_53) ;  /* 0x0000007400248947 */ /* 0x008fec0003800000 */
.L_x_173:
[----:B------:R-:W-:Y:S01]  /*30d0*/  ULEA UR8, UR5, UR6, 0x4 ;  /* 0x0000000605087291 */ /* 0x000fe2000f8e20ff */
[----:B------:R-:W-:Y:S01]  /*30e0*/  SEL R3, R6, R3, !P2 ;  /* 0x0000000306037207 */ /* 0x000fe20005000000 */
[----:B------:R-:W-:Y:S01]  /*30f0*/  UIADD3 UR9, UPT, UPT, UR4, 0xd0, URZ ;  /* 0x000000d004097890 */ /* 0x000fe2000fffe0ff */
[----:B--2---:R-:W-:Y:S01]  /*3100*/  LEA R2, R11, UR6, 0x3 ;  /* 0x000000060b027c11 */ /* 0x004fe2000f8e18ff */
[----:B------:R-:W-:Y:S01]  /*3110*/  UIADD3 UR8, UPT, UPT, UR8, 0x160, URZ ;  /* 0x0000016008087890 */ /* 0x000fe2000fffe0ff */
[----:B------:R-:W-:Y:S01]  /*3120*/  SHF.L.U32 R5, R10, 0x1f, RZ ;  /* 0x0000001f0a057819 */ /* 0x000fe200000006ff */
[----:B------:R2:W-:Y:S01]  /*3130*/  @!P2 SYNCS.ARRIVE.TRANS64.RED RZ, [R3+URZ], R4 ;  /* 0x0000000403ffa9a7 */ /* 0x0005e200080004ff */
[----:B------:R-:W-:Y:S01]  /*3140*/  UIADD3 UR4, UPT, UPT, UR5, 0x1, URZ ;  /* 0x0000000105047890 */ /* 0x000fe2000fffe0ff */
[----:B------:R-:W-:-:S03]  /*3150*/  VIADD R8, R8, 0x1 ;  /* 0x0000000108087836 */ /* 0x000fc60000000000 */
[----:B------:R-:W-:Y:S02]  /*3160*/  UISETP.NE.AND UP0, UPT, UR4, 0x2, UPT ;  /* 0x000000020400788c */ /* 0x000fe4000bf05270 */
[----:B------:R-:W-:Y:S06]  /*3170*/  UGETNEXTWORKID.BROADCAST [UR8], [UR9] ;  /* 0x00000000080073ca */ /* 0x000fec0008000100 */
[----:B------:R-:W-:Y:S01]  /*3180*/  USEL UR7, URZ, 0x1, UP0 ;  /* 0x00000001ff077887 */ /* 0x000fe20008000000 */
[----:B------:R-:W-:Y:S01]  /*3190*/  ISETP.NE.AND P0, PT, R8, 0x2, PT ;  /* 0x000000020800780c */ /* 0x000fe20003f05270 */
[----:B------:R-:W-:Y:S01]  /*31a0*/  USEL UR5, UR4, URZ, UP0 ;  /* 0x000000ff04057287 */ /* 0x000fe20008000000 */
[----:B------:R-:W3:Y:S03]  /*31b0*/  SYNCS.PHASECHK.TRANS64.TRYWAIT P1, [R2+URZ+0xd0], R5 ;  /* 0x0000d005020075a7 */ /* 0x000ee600080211ff */
[----:B------:R-:W-:Y:S01]  /*31c0*/  LOP3.LUT R12, R12, UR7, RZ, 0x3c, !PT ;  /* 0x000000070c0c7c12 */ /* 0x000fe2000f8e3cff */
[----:B--23--:R-:W-:Y:S07]  /*31d0*/  @!P1 BRA `(.L_x_54) ;  /* 0x0000007000f89947 */ /* 0x00cfee0003800000 */
.L_x_174:
[C---:B------:R-:W-:Y:S01]  /*31e0*/  LEA R4, R11.reuse, UR6, 0x4 ;  /* 0x000000060b047c11 */ /* 0x040fe2000f8e20ff */
[----:B--2---:R-:W-:Y:S01]  /*31f0*/  VIADD R2, R2, 0xe0 ;  /* 0x000000e002027836 */ /* 0x004fe20000000000 */
[----:B------:R-:W-:Y:S01]  /*3200*/  SEL R8, R8, RZ, P0 ;  /* 0x000000ff08087207 */ /* 0x000fe20000000000 */
[----:B------:R-:W-:-:S03]  /*3210*/  VIADD R11, R11, 0x1 ;  /* 0x000000010b0b7836 */ /* 0x000fc60000000000 */
[----:B------:R-:W2:Y:S01]  /*3220*/  LDS.128 R4, [R4+0x160] ;  /* 0x0001600004047984 */ /* 0x000ea20000000c00 */
[----:B------:R-:W-:Y:S02]  /*3230*/  PRMT R2, RZ, 0x654, R2 ;  /* 0x00000654ff027816 */ /* 0x000fe40000000002 */
[C---:B------:R-:W-:Y:S01]  /*3240*/  ISETP.NE.AND P1, PT, R11.reuse, 0x2, PT ;  /* 0x000000020b00780c */ /* 0x040fe20003f25270 */
[----:B------:R-:W-:Y:S01]  /*3250*/  @!PT LDS RZ, [RZ] ;  /* 0x00000000fffff984 */ /* 0x000fe20000000800 */
[----:B------:R-:W-:Y:S01]  /*3260*/  @!PT LDS RZ, [RZ] ;  /* 0x00000000fffff984 */ /* 0x000fe20000000800 */
[----:B------:R-:W-:Y:S01]  /*3270*/  @!PT LDS RZ, [RZ] ;  /* 0x00000000fffff984 */ /* 0x000fe20000000800 */
[----:B------:R-:W-:Y:S01]  /*3280*/  @!PT LDS RZ, [RZ] ;  /* 0x00000000fffff984 */ /* 0x000fe20000000800 */
[----:B------:R3:W-:Y:S06]  /*3290*/  MEMBAR.ALL.CTA ;  /* 0x0000000000007992 */ /* 0x0007ec0000008000 */
[----:B---3--:R-:W3:Y:S01]  /*32a0*/  FENCE.VIEW.ASYNC.S ;  /* 0x00000000000073c6 */ /* 0x008ee20000000000 */
[----:B------:R-:W-:Y:S01]  /*32b0*/  SEL R11, R11, RZ, P1 ;  /* 0x000000ff0b0b7207 */ /* 0x000fe20000800000 */
[----:B---3--:R3:W-:Y:S01]  /*32c0*/  SYNCS.ARRIVE.TRANS64.RED.A1T0 RZ, [R2+URZ], RZ ;  /* 0x000000ff02ff79a7 */ /* 0x0087e200081004ff */
[----:B--2---:R-:W-:-:S02]  /*32d0*/  LOP3.LUT P3, RZ, R6, 0x1, RZ, 0xc0, !PT ;  /* 0x0000000106ff7812 */ /* 0x004fc4000786c0ff */
[----:B------:R-:W-:-:S04]  /*32e0*/  SEL R5, RZ, 0x1, P1 ;  /* 0x00000001ff057807 */ /* 0x000fc80000800000 */
[----:B------:R-:W-:Y:S02]  /*32f0*/  LOP3.LUT R10, R10, R5, RZ, 0x3c, !PT ;  /* 0x000000050a0a7212 */ /* 0x000fe400078e3cff */
[----:B---3--:R-:W-:-:S04]  /*3300*/  SEL R2, RZ, 0x1, P0 ;  /* 0x00000001ff027807 */ /* 0x008fc80000000000 */
[----:B------:R-:W-:Y:S01]  /*3310*/  LOP3.LUT R9, R9, R2, RZ, 0x3c, !PT ;  /* 0x0000000209097212 */ /* 0x000fe200078e3cff */
[----:B------:R-:W-:Y:S06]  /*3320*/  @P3 BRA `(.L_x_55) ;  /* 0xfffffffc002c3947 */ /* 0x000fec000383ffff */
[----:B------:R-:W-:Y:S01]  /*3330*/  ULEA UR4, UR5, UR6, 0x3 ;  /* 0x0000000605047291 */ /* 0x000fe2000f8e18ff */
[----:B------:R-:W-:-:S08]  /*3340*/  SHF.L.U32 R3, R12, 0x1f, RZ ;  /* 0x0000001f0c037819 */ /* 0x000fd000000006ff */
[----:B------:R-:W2:Y:S02]  /*3350*/  SYNCS.PHASECHK.TRANS64 P0, [UR4+0xe0], R3 ;  /* 0x0000e003ff0075a7 */ /* 0x000ea40008001004 */
[----:B--2---:R-:W-:Y:S05]  /*3360*/  @P0 BRA `(.L_x_56) ;  /* 0x0000000000080947 */ /* 0x004fea0003800000 */
[----:B------:R-:W2:Y:S02]  /*3370*/  SYNCS.PHASECHK.TRANS64.TRYWAIT P0, [UR4+0xe0], R3 ;  /* 0x0000e003ff0075a7 */ /* 0x000ea40008001104 */
[----:B--2---:R-:W-:Y:S05]  /*3380*/  @!P0 BRA `(.L_x_57) ;  /* 0x0000007000a08947 */ /* 0x004fea0003800000 */
.L_x_56:
[----:B------:R-:W-:-:S04]  /*3390*/  UIADD3 UR7, UPT, UPT, UR5, 0x1, URZ ;  /* 0x0000000105077890 */ /* 0x000fc8000fffe0ff */
[----:B------:R-:W-:-:S04]  /*33a0*/  UISETP.NE.AND UP0, UPT, UR7, 0x2, UPT ;  /* 0x000000020700788c */ /* 0x000fc8000bf05270 */
[----:B------:R-:W-:Y:S02]  /*33b0*/  USEL UR8, URZ, 0x1, UP0 ;  /* 0x00000001ff087887 */ /* 0x000fe40008000000 */
[----:B------:R-:W-:-:S04]  /*33c0*/  USEL UR7, UR7, URZ, UP0 ;  /* 0x000000ff07077287 */ /* 0x000fc80008000000 */
[----:B------:R-:W-:Y:S01]  /*33d0*/  ULEA UR7, UR7, UR6, 0x3 ;  /* 0x0000000607077291 */ /* 0x000fe2000f8e18ff */
[----:B--2---:R-:W-:-:S04]  /*33e0*/  LOP3.LUT R3, R12, UR8, RZ, 0x3c, !PT ;  /* 0x000000080c037c12 */ /* 0x004fc8000f8e3cff */
[----:B------:R-:W-:-:S04]  /*33f0*/  SHF.L.U32 R0, R3, 0x1f, RZ ;  /* 0x0000001f03007819 */ /* 0x000fc800000006ff */
[----:B------:R-:W2:Y:S02]  /*3400*/  SYNCS.PHASECHK.TRANS64 P0, [UR7+0xe0], R0 ;  /* 0x0000e000ff0075a7 */ /* 0x000ea40008001007 */
[----:B-12---:R-:W-:Y:S05]  /*3410*/  @P0 EXIT ;  /* 0x000000000000094d */ /* 0x006fea0003800000 */
[----:B------:R-:W-:Y:S02]  /*3420*/  SHF.L.U32 R3, R3, 0x1f, RZ ;  /* 0x0000001f03037819 */ /* 0x000fe400000006ff */
[----:B------:R-:W-:-:S07]  /*3430*/  MOV R0, UR7 ;  /* 0x0000000700007c02 */ /* 0x000fce0008000f00 */
.L_x_58:
[----:B-1----:R1:W2:Y:S02]  /*3440*/  SYNCS.PHASECHK.TRANS64.TRYWAIT P0, [R0+URZ+0xe0], R3 ;  /* 0x0000e003000075a7 */ /* 0x0022a400080011ff */
[----:B--2---:R-:W-:Y:S05]  /*3450*/  @!P0 NANOSLEEP.SYNCS 0x989680 ;  /* 0x009896800000895d */ /* 0x004fea0003900000 */
[----:B------:R-:W2:Y:S02]  /*3460*/  @!P0 SYNCS.PHASECHK.TRANS64 P0, [R0+URZ+0xe0], R3 ;  /* 0x0000e003000085a7 */ /* 0x000ea400080010ff */
[----:B--2---:R-:W-:Y:S05]  /*3470*/  @P0 EXIT ;  /* 0x000000000000094d */ /* 0x004fea0003800000 */
[----:B------:R-:W-:Y:S05]  /*3480*/  BRA `(.L_x_58) ;  /* 0xfffffffc00ec7947 */ /* 0x000fea000383ffff */
.L_x_51:
[----:B------:R-:W-:Y:S05]  /*3490*/  BRA.U UP5, `(.L_x_59) ;  /* 0x0000001105dc7547 */ /* 0x000fea000b800000 */
[----:B------:R-:W2:Y:S01]  /*34a0*/  S2UR UR7, SR_CgaCtaId ;  /* 0x00000000000779c3 */ /* 0x000ea20000008800 */
[----:B------:R-:W-:Y:S01]  /*34b0*/  UMOV UR4, 0x40 ;  /* 0x0000004000047882 */ /* 0x000fe20000000000 */
[----:B------:R-:W-:Y:S01]  /*34c0*/  NOP ;  /* 0x0000000000007918 */ /* 0x000fe20000000000 */
[----:B------:R-:W-:Y:S01]  /*34d0*/  UMOV UR6, 0x400 ;  /* 0x0000040000067882 */ /* 0x000fe20000000000 */
[----:B--2---:R-:W-:Y:S02]  /*34e0*/  ULEA UR5, UR7, UR4, 0x18 ;  /* 0x0000000407057291 */ /* 0x004fe4000f8ec0ff */
[----:B------:R-:W-:-:S07]  /*34f0*/  ULEA UR6, UR7, UR6, 0x18 ;  /* 0x0000000607067291 */ /* 0x000fce000f8ec0ff */
[----:B------:R-:W2:Y:S02]  /*3500*/  LDS.U8 R0, [UR5+0x1c] ;  /* 0x00001c05ff007984 */ /* 0x000ea40008000000 */
[----:B--2---:R-:W-:-:S13]  /*3510*/  ISETP.NE.AND P0, PT, R0, RZ, PT ;  /* 0x000000ff0000720c */ /* 0x004fda0003f05270 */
[----:B------:R-:W-:Y:S05]  /*3520*/  @P0 BRA `(.L_x_60) ;  /* 0x0000000400080947 */ /* 0x000fea0003800000 */
[----:B------:R-:W-:Y:S02]  /*3530*/  UISETP.NE.U32.AND UP1, UPT, UR47, 0x1, UPT ;  /* 0x000000012f00788c */ /* 0x000fe4000bf25070 */
[----:B------:R-:W-:-:S07]  /*3540*/  UIADD3 UR7, UPT, UPT, UR5, 0x8, URZ ;  /* 0x0000000805077890 */ /* 0x000fce000fffe0ff */
[----:B------:R-:W-:Y:S05]  /*3550*/  BRA.U !UP1, `(.L_x_61) ;  /* 0x00000001099c7547 */ /* 0x000fea000b800000 */
[----:B------:R-:W-:Y:S01]  /*3560*/  ELECT P0, URZ, PT ;  /* 0x0000000000ff782f */ /* 0x000fe20003800000 */
[----:B------:R-:W-:-:S12]  /*3570*/  BSSY B0, `(.L_x_61) ;  /* 0x0000025000007945 */ /* 0x000fd80003800000 */
[----:B------:R-:W-:Y:S05]  /*3580*/  @!P0 BRA `(.L_x_62) ;  /* 0x00000000008c8947 */ /* 0x000fea0003800000 */
[----:B------:R-:W-:-:S05]  /*3590*/  UMOV UR4, 0x10 ;  /* 0x0000001000047882 */ /* 0x000fca0000000000 */
[----:B------:R-:W-:Y:S04]  /*35a0*/  DEPBAR.LE SB2, 0x36 ;  /* 0x0000ad800000791a */ /* 0x000fe80000000000 */
[----:B------:R-:W2:Y:S02]  /*35b0*/  UTCATOMSWS.2CTA.FIND_AND_SET.ALIGN UP0, UR4, UR4 ;  /* 0x00000004000475e3 */ /* 0x000ea40008200800 */
[----:B--2---:R-:W-:Y:S01]  /*35c0*/  MOV R11, UR4 ;  /* 0x00000004000b7c02 */ /* 0x004fe20008000f00 */
[----:B------:R-:W-:Y:S06]  /*35d0*/  BRA.U UP0, `(.L_x_63) ;  /* 0x0000000100187547 */ /* 0x000fec000b800000 */
.L_x_64:
[----:B------:R-:W-:Y:S05]  /*35e0*/  NANOSLEEP 0x64 ;  /* 0x000000640000795d */ /* 0x000fea0003800000 */
[----:B------:R-:W-:-:S05]  /*35f0*/  UMOV UR4, 0x10 ;  /* 0x0000001000047882 */ /* 0x000fca0000000000 */
[----:B------:R-:W-:Y:S04]  /*3600*/  DEPBAR.LE SB2, 0x36 ;  /* 0x0000ad800000791a */ /* 0x000fe80000000000 */
[----:B------:R-:W2:Y:S02]  /*3610*/  UTCATOMSWS.2CTA.FIND_AND_SET.ALIGN UP0, UR4, UR4 ;  /* 0x00000004000475e3 */ /* 0x000ea40008200800 */
[----:B--2---:R-:W-:Y:S01]  /*3620*/  MOV R11, UR4 ;  /* 0x00000004000b7c02 */ /* 0x004fe20008000f00 */
[----:B------:R-:W-:Y:S05]  /*3630*/  BRA.U !UP0, `(.L_x_64) ;  /* 0xfffffffd08e87547 */ /* 0x000fea000b83ffff */
.L_x_63:
[----:B------:R-:W2:Y:S01]  /*3640*/  LDS R7, [UR5+0x10] ;  /* 0x00001005ff077984 */ /* 0x000ea20008000800 */
[----:B------:R-:W-:Y:S01]  /*3650*/  IMAD.U32 R5, RZ, RZ, UR6 ;  /* 0x00000006ff057e24 */ /* 0x000fe2000f8e00ff */
[----:B------:R-:W-:-:S03]  /*3660*/  MOV R4, UR46 ;  /* 0x0000002e00047c02 */ /* 0x000fc60008000f00 */
[----:B------:R-:W-:Y:S01]  /*3670*/  VIADD R5, R5, 0x180 ;  /* 0x0000018005057836 */ /* 0x000fe20000000000 */
[----:B--2---:R-:W-:-:S04]  /*3680*/  SHF.L.U32 R7, R7, 0x1f, RZ ;  /* 0x0000001f07077819 */ /* 0x004fc800000006ff */
[----:B------:R-:W2:Y:S02]  /*3690*/  SYNCS.PHASECHK.TRANS64.TRYWAIT P0, [UR5+0x8], R7 ;  /* 0x00000807ff0075a7 */ /* 0x000ea40008001105 */
[----:B--2---:R-:W-:Y:S05]  /*36a0*/  @P0 BRA `(.L_x_65) ;  /* 0x0000000000080947 */ /* 0x004fea0003800000 */
[----:B------:R-:W2:Y:S02]  /*36b0*/  SYNCS.PHASECHK.TRANS64.TRYWAIT P0, [UR5+0x8], R7 ;  /* 0x00000807ff0075a7 */ /* 0x000ea40008001105 */
[----:B--2---:R-:W-:Y:S05]  /*36c0*/  @!P0 BRA `(.L_x_66) ;  /* 0x0000006c00e88947 */ /* 0x004fea0003800000 */
.L_x_65:
[----:B--2---:R-:W-:Y:S01]  /*36d0*/  HFMA2 R0, -RZ, RZ, 0, 5.9604644775390625e-08 ;  /* 0x00000001ff007431 */ /* 0x004fe200000001ff */
[----:B------:R-:W-:Y:S01]  /*36e0*/  UPRMT UR4, UR46, 0x654, UR7 ;  /* 0x000006542e047896 */ /* 0x000fe20008000007 */
[----:B------:R-:W-:Y:S01]  /*36f0*/  IMAD.MOV.U32 R8, RZ, RZ, 0xffff ;  /* 0x0000ffffff087424 */ /* 0x000fe200078e00ff */
[----:B------:R-:W-:Y:S01]  /*3700*/  PRMT R4, R4, 0x654, R5 ;  /* 0x0000065404047816 */ /* 0x000fe20000000005 */
[----:B------:R-:W-:Y:S02]  /*3710*/  IMAD.MOV.U32 R6, RZ, RZ, 0x4 ;  /* 0x00000004ff067424 */ /* 0x000fe400078e00ff */
[----:B------:R-:W-:Y:S01]  /*3720*/  IMAD.SHL.U32 R9, R11, 0x20, RZ ;  /* 0x000000200b097824 */ /* 0x000fe200078e00ff */
[----:B------:R-:W-:Y:S02]  /*3730*/  MOV R5, UR4 ;  /* 0x0000000400057c02 */ /* 0x000fe40008000f00 */
[-C--:B------:R-:W-:Y:S01]  /*3740*/  SHF.L.U32 R8, R8, R11.reuse, RZ ;  /* 0x0000000b08087219 */ /* 0x080fe200000006ff */
[----:B------:R2:W-:Y:S01]  /*3750*/  SYNCS.ARRIVE.TRANS64.RED RZ, [UR4], R6 ;  /* 0x00000006ffff79a7 */ /* 0x0005e20008000404 */
[----:B------:R-:W-:Y:S01]  /*3760*/  SHF.L.U32 R7, R0, R11, RZ ;  /* 0x0000000b00077219 */ /* 0x000fe200000006ff */
[----:B------:R2:W-:Y:S04]  /*3770*/  STS [UR6+0x180], R9 ;  /* 0x00018009ff007988 */ /* 0x0005e80008000806 */
[----:B------:R2:W-:Y:S04]  /*3780*/  STAS [R4.64], R11 ;  /* 0x0000000b04007dbd */ /* 0x0005e8000c0008ff */
[----:B------:R2:W-:Y:S04]  /*3790*/  ATOMS.OR RZ, [UR5+0x14], R8 ;  /* 0x00001408ffff798c */ /* 0x0005e8000b000005 */
[----:B------:R2:W-:Y:S04]  /*37a0*/  ATOMS.OR RZ, [UR5+0x18], R7 ;  /* 0x00001807ffff798c */ /* 0x0005e8000b000005 */
[----:B------:R2:W-:Y:S02]  /*37b0*/  ATOMS.XOR RZ, [UR5+0x10], R0 ;  /* 0x00001000ffff798c */ /* 0x0005e4000b800005 */
.L_x_62:
[----:B-1----:R-:W-:Y:S05]  /*37c0*/  BSYNC B0 ;  /* 0x0000000000007941 */ /* 0x002fea0003800000 */
.L_x_61:
[----:B------:R-:W-:Y:S05]  /*37d0*/  BRA.U UP1, `(.L_x_67) ;  /* 0x00000001016c7547 */ /* 0x000fea000b800000 */
[----:B------:R-:W-:-:S03]  /*37e0*/  UMOV UR4, 0xffffffff ;  /* 0xffffffff00047882 */ /* 0x000fc60000000000 */
[----:B------:R-:W-:Y:S05]  /*37f0*/  BRA.DIV UR4, `(.L_x_68) ;  /* 0x0000006e04b47947 */ /* 0x000fea000b800000 */
[----:B------:R-:W-:-:S13]  /*3800*/  ELECT P0, URZ, PT ;  /* 0x0000000000ff782f */ /* 0x000fda0003800000 */
.L_x_178:
[----:B------:R-:W-:Y:S05]  /*3810*/  @!P0 BRA `(.L_x_67) ;  /* 0x00000000005c8947 */ /* 0x000fea0003800000 */
[----:B--2---:R-:W2:Y:S02]  /*3820*/  LDS R5, [UR5+0x10] ;  /* 0x00001005ff057984 */ /* 0x004ea40008000800 */
[----:B--2---:R-:W-:-:S04]  /*3830*/  SHF.L.U32 R5, R5, 0x1f, RZ ;  /* 0x0000001f05057819 */ /* 0x004fc800000006ff */
[----:B------:R-:W2:Y:S02]  /*3840*/  SYNCS.PHASECHK.TRANS64.TRYWAIT P0, [UR5+0x8], R5 ;  /* 0x00000805ff0075a7 */ /* 0x000ea40008001105 */
[----:B--2---:R-:W-:Y:S05]  /*3850*/  @P0 BRA `(.L_x_69) ;  /* 0x0000000000080947 */ /* 0x004fea0003800000 */
[----:B------:R-:W2:Y:S02]  /*3860*/  SYNCS.PHASECHK.TRANS64.TRYWAIT P0, [UR5+0x8], R5 ;  /* 0x00000805ff0075a7 */ /* 0x000ea40008001105 */
[----:B--2---:R-:W-:Y:S05]  /*3870*/  @!P0 BRA `(.L_x_70) ;  /* 0x0000006c00b88947 */ /* 0x004fea0003800000 */
.L_x_69:
[----:B------:R-:W3:Y:S01]  /*3880*/  LDS R7, [UR6+0x180] ;  /* 0x00018006ff077984 */ /* 0x000ee20008000800 */
[----:B--2---:R-:W-:Y:S02]  /*3890*/  HFMA2 R0, -RZ, RZ, 0, 5.9604644775390625e-08 ;  /* 0x00000001ff007431 */ /* 0x004fe400000001ff */
[----:B------:R-:W-:Y:S01]  /*38a0*/  IMAD.MOV.U32 R4, RZ, RZ, 0xffff ;  /* 0x0000ffffff047424 */ /* 0x000fe200078e00ff */
[----:B------:R-:W-:Y:S01]  /*38b0*/  UPRMT UR4, UR46, 0x654, UR7 ;  /* 0x000006542e047896 */ /* 0x000fe20008000007 */
[----:B---3--:R-:W-:-:S03]  /*38c0*/  IMAD.SHL.U32 R5, R7, 0x20, RZ ;  /* 0x0000002007057824 */ /* 0x008fc600078e00ff */
[-C--:B------:R-:W-:Y:S02]  /*38d0*/  SHF.L.U32 R4, R4, R7.reuse, RZ ;  /* 0x0000000704047219 */ /* 0x080fe400000006ff */
[----:B------:R-:W-:Y:S01]  /*38e0*/  SHF.L.U32 R7, R0, R7, RZ ;  /* 0x0000000700077219 */ /* 0x000fe200000006ff */
[----:B------:R3:W-:Y:S04]  /*38f0*/  STS [UR6+0x180], R5 ;  /* 0x00018005ff007988 */ /* 0x0007e80008000806 */
[----:B------:R3:W-:Y:S04]  /*3900*/  ATOMS.OR RZ, [UR5+0x14], R4 ;  /* 0x00001404ffff798c */ /* 0x0007e8000b000005 */
[----:B------:R3:W-:Y:S01]  /*3910*/  ATOMS.OR RZ, [UR5+0x18], R7 ;  /* 0x00001807ffff798c */ /* 0x0007e2000b000005 */
[----:B------:R-:W-:Y:S03]  /*3920*/  SYNCS.ARRIVE.TRANS64.RED.A1T0 RZ, [UR4], RZ ;  /* 0x000000ffffff79a7 */ /* 0x000fe60008100404 */
[----:B------:R3:W-:Y:S01]  /*3930*/  ATOMS.XOR RZ, [UR5+0x10], R0 ;  /* 0x00001000ffff798c */ /* 0x0007e2000b800005 */
[----:B------:R-:W-:Y:S05]  /*3940*/  BRA `(.L_x_67) ;  /* 0x0000000000107947 */ /* 0x000fea0003800000 */
.L_x_60:
[----:B------:R-:W-:Y:S02]  /*3950*/  MOV R0, 0xffffffff ;  /* 0xffffffff00007802 */ /* 0x000fe40000000f00 */
[----:B------:R-:W-:-:S03]  /*3960*/  MOV R4, 0x3990 ;  /* 0x0000399000047802 */ /* 0x000fc60000000f00 */
[----:B------:R2:W-:Y:S04]  /*3970*/  STS [UR6+0x180], R0 ;  /* 0x00018000ff007988 */ /* 0x0005e80008000806 */
[----:B-12--5:R-:W-:Y:S05]  /*3980*/  CALL.REL.NOINC `($__internal_1_$__cuda_sm10x_tcgen05_guardrail_trap_phase_invalid_during_alloc) ;  /* 0x00000074008c7944 */ /* 0x026fea0003c00000 */
.L_x_67:
[----:B------:R-:W-:Y:S05]  /*3990*/  WARPSYNC.ALL ;  /* 0x0000000000007948 */ /* 0x000fea0003800000 */
[----:B------:R-:W4:Y:S01]  /*39a0*/  S2UR UR4, SR_CgaCtaId ;  /* 0x00000000000479c3 */ /* 0x000f220000008800 */
[----:B------:R-:W-:Y:S01]  /*39b0*/  UMOV UR26, 0x400 ;  /* 0x00000400001a7882 */ /* 0x000fe20000000000 */
[----:B------:R-:W-:-:S06]  /*39c0*/  NOP ;  /* 0x0000000000007918 */ /* 0x000fcc0000000000 */
[----:B------:R-:W-:Y:S06]  /*39d0*/  BAR.ARV 0x6, 0xa0 ;  /* 0x0182800000007b1d */ /* 0x000fec0000002000 */
[----:B------:R-:W1:Y:S01]  /*39e0*/  LDCU UR6, c[0x0][0x38c] ;  /* 0x00007180ff0677ac */ /* 0x000e620008000800 */
[----:B------:R-:W-:Y:S01]  /*39f0*/  LOP3.LUT R3, R3, 0xffff, RZ, 0xc0, !PT ;  /* 0x0000ffff03037812 */ /* 0x000fe200078ec0ff */
[----:B--2---:R-:W-:Y:S01]  /*3a00*/  IMAD.MOV.U32 R9, RZ, RZ, 0x1 ;  /* 0x00000001ff097424 */ /* 0x004fe200078e00ff */
[----:B------:R-:W-:Y:S01]  /*3a10*/  LOP3.LUT R2, R2, 0xffff, RZ, 0xc0, !PT ;  /* 0x0000ffff02027812 */ /* 0x000fe200078ec0ff */
[----:B------:R-:W-:Y:S01]  /*3a20*/  IMAD.MOV.U32 R8, RZ, RZ, RZ ;  /* 0x000000ffff087224 */ /* 0x000fe200078e00ff */
[----:B------:R-:W-:Y:S01]  /*3a30*/  R2UR UR28, R3 ;  /* 0x00000000031c72ca */ /* 0x000fe200000e0000 */
[----:B------:R-:W-:Y:S01]  /*3a40*/  UMOV UR32, URZ ;  /* 0x000000ff00207c82 */ /* 0x000fe20008000000 */
[----:B------:R-:W-:-:S02]  /*3a50*/  R2UR UR42, R2 ;  /* 0x00000000022a72ca */ /* 0x000fc400000e0000 */
[----:B------:R-:W-:Y:S01]  /*3a60*/  CS2R R2, SRZ ;  /* 0x0000000000027805 */ /* 0x000fe2000001ff00 */
[----:B------:R-:W-:Y:S01]  /*3a70*/  UMOV UR23, URZ ;  /* 0x000000ff00177c82 */ /* 0x000fe20008000000 */
[----:B----4-:R-:W-:Y:S01]  /*3a80*/  ULEA UR26, UR4, UR26, 0x18 ;  /* 0x0000001a041a7291 */ /* 0x010fe2000f8ec0ff */
[----:B------:R-:W-:Y:S01]  /*3a90*/  UMOV UR22, URZ ;  /* 0x000000ff00167c82 */ /* 0x000fe20008000000 */
[----:B------:R-:W-:Y:S02]  /*3aa0*/  UISETP.NE.AND UP3, UPT, UR47, URZ, UPT ;  /* 0x000000ff2f00728c */ /* 0x000fe4000bf65270 */
[----:B------:R-:W-:Y:S02]  /*3ab0*/  UIADD3 UR5, UPT, UPT, UR26, 0x8400, URZ ;  /* 0x000084001a057890 */ /* 0x000fe4000fffe0ff */
[----:B------:R-:W-:-:S03]  /*3ac0*/  UIADD3 UR4, UPT, UPT, UR26, 0x18400, URZ ;  /* 0x000184001a047890 */ /* 0x000fc6000fffe0ff */
[----:B---3--:R-:W2:Y:S01]  /*3ad0*/  LDS R0, [UR26+0x180] ;  /* 0x0001801aff007984 */ /* 0x008ea20008000800 */
[----:B-1----:R-:W-:Y:S02]  /*3ae0*/  UIADD3 UR6, UPT, UPT, UR6, 0x3f, URZ ;  /* 0x0000003f06067890 */ /* 0x002fe4000fffe0ff */
[----:B------:R-:W-:Y:S02]  /*3af0*/  USHF.R.U32.HI UR5, URZ, 0x4, UR5 ;  /* 0x00000004ff057899 */ /* 0x000fe40008011605 */
[----:B------:R-:W-:Y:S02]  /*3b00*/  USHF.R.S32.HI UR33, URZ, 0x1f, UR6 ;  /* 0x0000001fff217899 */ /* 0x000fe40008011406 */
[----:B------:R-:W-:Y:S02]  /*3b10*/  USHF.R.U32.HI UR4, URZ, 0x4, UR4 ;  /* 0x00000004ff047899 */ /* 0x000fe40008011604 */
[----:B------:R-:W-:Y:S02]  /*3b20*/  ULEA.HI UR33, UR33, UR6, URZ, 0x6 ;  /* 0x0000000621217291 */ /* 0x000fe4000f8f30ff */
[----:B------:R-:W-:-:S02]  /*3b30*/  ULOP3.LUT UR5, UR5, 0x3fff, URZ, 0xc0, !UPT ;  /* 0x00003fff05057892 */ /* 0x000fc4000f8ec0ff */
[----:B------:R-:W-:Y:S02]  /*3b40*/  USHF.R.S32.HI UR33, URZ, 0x6, UR33 ;  /* 0x00000006ff217899 */ /* 0x000fe40008011421 */
[----:B------:R-:W-:Y:S02]  /*3b50*/  ULOP3.LUT UR30, UR4, 0x3fff, URZ, 0xc0, !UPT ;  /* 0x00003fff041e7892 */ /* 0x000fe4000f8ec0ff */
[----:B------:R-:W-:Y:S01]  /*3b60*/  UISETP.LT.AND UP0, UPT, UR33, 0x1, UPT ;  /* 0x000000012100788c */ /* 0x000fe2000bf01270 */
[----:B------:R-:W-:Y:S01]  /*3b70*/  UMOV UR40, 0x0 ;  /* 0x0000000000287882 */ /* 0x000fe20000000000 */
[----:B------:R-:W-:Y:S01]  /*3b80*/  UMOV UR41, 0x8400490 ;  /* 0x0840049000297882 */ /* 0x000fe20000000000 */
[----:B------:R-:W-:Y:S02]  /*3b90*/  ULOP3.LUT UR29, UR5, 0x10000, URZ, 0xfc, !UPT ;  /* 0x00010000051d7892 */ /* 0x000fe4000f8efcff */
[----:B------:R-:W-:Y:S02]  /*3ba0*/  ULOP3.LUT UR30, UR30, 0x10000, URZ, 0xfc, !UPT ;  /* 0x000100001e1e7892 */ /* 0x000fe4000f8efcff */
[----:B------:R-:W-:Y:S01]  /*3bb0*/  USEL UR43, UR33, 0x1, !UP0 ;  /* 0x00000001212b7887 */ /* 0x000fe2000c000000 */
[----:B------:R-:W-:Y:S01]  /*3bc0*/  UMOV UR38, 0x0 ;  /* 0x0000000000267882 */ /* 0x000fe20000000000 */
[----:B------:R-:W-:Y:S01]  /*3bd0*/  UMOV UR39, 0x8400490 ;  /* 0x0840049000277882 */ /* 0x000fe20000000000 */
[----:B------:R-:W-:Y:S01]  /*3be0*/  UMOV UR36, 0x0 ;  /* 0x0000000000247882 */ /* 0x000fe20000000000 */
[----:B------:R-:W-:Y:S01]  /*3bf0*/  UMOV UR37, 0x8400490 ;  /* 0x0840049000257882 */ /* 0x000fe20000000000 */
[----:B------:R-:W-:Y:S01]  /*3c00*/  UMOV UR34, 0x0 ;  /* 0x0000000000227882 */ /* 0x000fe20000000000 */
[----:B------:R-:W-:Y:S01]  /*3c10*/  UMOV UR35, 0x8400490 ;  /* 0x0840049000237882 */ /* 0x000fe20000000000 */
[----:B--2---:R-:W-:-:S15]  /*3c20*/  R2UR UR44, R0 ;  /* 0x00000000002c72ca */ /* 0x004fde00000e0000 */
.L_x_78:
[C---:B------:R-:W-:Y:S02]  /*3c30*/  LEA R0, R8.reuse, UR26, 0x3 ;  /* 0x0000001a08007c11 */ /* 0x040fe4000f8e18ff */
[----:B------:R-:W-:Y:S02]  /*3c40*/  SHF.L.U32 R5, R3, 0x1f, RZ ;  /* 0x0000001f03057819 */ /* 0x000fe400000006ff */
[----:B------:R-:W-:Y:S02]  /*3c50*/  LEA R4, R8, UR26, 0x4 ;  /* 0x0000001a08047c11 */ /* 0x000fe4000f8e20ff */
[----:B------:R-:W1:Y:S02]  /*3c60*/  SYNCS.PHASECHK.TRANS64.TRYWAIT P0, [R0+URZ+0xd0], R5 ;  /* 0x0000d005000075a7 */ /* 0x000e6400080011ff */
[----:B-1-3--:R-:W-:Y:S05]  /*3c70*/  @!P0 BRA `(.L_x_71) ;  /* 0x0000006800d08947 */ /* 0x00afea0003800000 */
.L_x_179:
[----:B-1----:R-:W1:Y:S01]  /*3c80*/  LDS.128 R4, [R4+0x160] ;  /* 0x0001600004047984 */ /* 0x002e620000000c00 */
[----:B------:R-:W-:Y:S02]  /*3c90*/  VIADD R0, R0, 0xe0 ;  /* 0x000000e000007836 */ /* 0x000fe40000000000 */
[----:B------:R-:W-:Y:S01]  /*3ca0*/  VIADD R8, R8, 0x1 ;  /* 0x0000000108087836 */ /* 0x000fe20000000000 */
[----:B------:R-:W-:Y:S01]  /*3cb0*/  @!PT LDS RZ, [RZ] ;  /* 0x00000000fffff984 */ /* 0x000fe20000000800 */
[----:B------:R-:W-:Y:S01]  /*3cc0*/  @!PT LDS RZ, [RZ] ;  /* 0x00000000fffff984 */ /* 0x000fe20000000800 */
[----:B------:R-:W-:Y:S01]  /*3cd0*/  @!PT LDS RZ, [RZ] ;  /* 0x00000000fffff984 */ /* 0x000fe20000000800 */
[----:B------:R-:W-:Y:S01]  /*3ce0*/  @!PT LDS RZ, [RZ] ;  /* 0x00000000fffff984 */ /* 0x000fe20000000800 */
[----:B------:R2:W-:Y:S06]  /*3cf0*/  MEMBAR.ALL.CTA ;  /* 0x0000000000007992 */ /* 0x0005ec0000008000 */
[----:B--2---:R-:W2:Y:S01]  /*3d00*/  FENCE.VIEW.ASYNC.S ;  /* 0x00000000000073c6 */ /* 0x004ea20000000000 */
[----:B------:R-:W-:-:S04]  /*3d10*/  PRMT R0, RZ, 0x654, R0 ;  /* 0x00000654ff007816 */ /* 0x000fc80000000000 */
[----:B--2---:R2:W-:Y:S01]  /*3d20*/  SYNCS.ARRIVE.TRANS64.RED.A1T0 RZ, [R0+URZ], RZ ;  /* 0x000000ff00ff79a7 */ /* 0x0045e200081004ff */
[----:B-1----:R-:W-:Y:S01]  /*3d30*/  LOP3.LUT P1, RZ, R6, 0x1, RZ, 0xc0, !PT ;  /* 0x0000000106ff7812 */ /* 0x002fe2000782c0ff */
[----:B--2---:R-:W-:-:S12]  /*3d40*/  BRA.U UP3, `(.L_x_72) ;  /* 0x0000000503087547 */ /* 0x004fd8000b800000 */
[----:B------:R-:W1:Y:S01]  /*3d50*/  LDCU UR4, c[0x0][0x38c] ;  /* 0x00007180ff0477ac */ /* 0x000e620008000800 */
[----:B------:R-:W-:Y:S02]  /*3d60*/  PLOP3.LUT P2, PT, PT, PT, PT, 0x80, 0x8 ;  /* 0x000000000008781c */ /* 0x000fe40003f4f070 */
[----:B------:R-:W-:Y:S01]  /*3d70*/  SHF.L.U32 R5, R9, 0x1f, RZ ;  /* 0x0000001f09057819 */ /* 0x000fe200000006ff */
[----:B------:R-:W-:Y:S02]  /*3d80*/  ULEA UR31, UR32, UR26, 0x3 ;  /* 0x0000001a201f7291 */ /* 0x000fe4000f8e18ff */
[----:B------:R-:W-:Y:S02]  /*3d90*/  ULEA UR11, UR32, UR44, 0x7 ;  /* 0x0000002c200b7291 */ /* 0x000fe4000f8e38ff */
[----:B-1----:R-:W-:-:S06]  /*3da0*/  UISETP.GE.AND UP0, UPT, UR4, 0x1, UPT ;  /* 0x000000010400788c */ /* 0x002fcc000bf06270 */
[----:B------:R-:W-:-:S05]  /*3db0*/  PLOP3.LUT P0, PT, PT, PT, UP0, 0x80, 0x8 ;  /* 0x000000000008781c */ /* 0x000fca0003f0f008 */
[----:B------:R-:W-:-:S08]  /*3dc0*/  @UP0 ULEA UR4, UR23, UR26, 0x3 ;  /* 0x0000001a17040291 */ /* 0x000fd0000f8e18ff */
[----:B------:R-:W-:-:S04]  /*3dd0*/  @P0 SHF.L.U32 R0, R2, 0x1f, RZ ;  /* 0x0000001f02000819 */ /* 0x000fc800000006ff */
[----:B------:R1:W2:Y:S01]  /*3de0*/  @P0 SYNCS.PHASECHK.TRANS64.TRYWAIT P2, [UR4], R0 ;  /* 0x00000000ff0005a7 */ /* 0x0002a20008041104 */
[----:B------:R-:W3:Y:S02]  /*3df0*/  SYNCS.PHASECHK.TRANS64.TRYWAIT P0, [UR31+0x110], R5 ;  /* 0x00011005ff0075a7 */ /* 0x000ee4000800111f */
[----:B-123--:R-:W-:Y:S05]  /*3e00*/  @!P0 BRA `(.L_x_73) ;  /* 0x0000006800808947 */ /* 0x00efea0003800000 */
.L_x_181:
[----:B------:R-:W-:Y:S01]  /*3e10*/  UMOV UR27, UR22 ;  /* 0x00000016001b7c82 */ /* 0x000fe20008000000 */
[----:B------:R-:W-:Y:S05]  /*3e20*/  BRA.U !UP0, `(.L_x_74) ;  /* 0x0000000108c07547 */ /* 0x000fea000b800000 */
[----:B------:R-:W-:Y:S02]  /*3e30*/  UIADD3 UR27, UPT, UPT, UR43, UR22, URZ ;  /* 0x000000162b1b7290 */ /* 0x000fe4000fffe0ff */
[----:B------:R-:W-:Y:S01]  /*3e40*/  UPLOP3.LUT UP2, UPT, UPT, UPT, UPT, 0x40, 0x4 ;  /* 0x000000000004789c */ /* 0x000fe20003f4e870 */
[----:B------:R-:W-:Y:S01]  /*3e50*/  UMOV UR24, UR33 ;  /* 0x0000002100187c82 */ /* 0x000fe20008000000 */
[----:B------:R-:W-:-:S09]  /*3e60*/  UMOV UR10, UR23 ;  /* 0x00000017000a7c82 */ /* 0x000fd20008000000 */
.L_x_77:
[----:B--2---:R-:W-:Y:S01]  /*3e70*/  ULEA UR5, UR10, UR26, 0x3 ;  /* 0x0000001a0a057291 */ /* 0x004fe2000f8e18ff */
[----:B---3--:R-:W-:Y:S11]  /*3e80*/  @P2 BRA `(.L_x_75) ;  /* 0x00000000000c2947 */ /* 0x008ff60003800000 */
[----:B-1----:R-:W-:Y:S04]  /*3e90*/  SHF.L.U32 R5, R2, 0x1f, RZ ;  /* 0x0000001f02057819 */ /* 0x002fe800000006ff */
[----:B------:R-:W1:Y:S02]  /*3ea0*/  SYNCS.PHASECHK.TRANS64.TRYWAIT P0, [UR5], R5 ;  /* 0x00000005ff0075a7 */ /* 0x000e640008001105 */
[----:B-1----:R-:W-:Y:S05]  /*3eb0*/  @!P0 BRA `(.L_x_76) ;  /* 0x00000068006c8947 */ /* 0x002fea0003800000 */
.L_x_75:
[----:B------:R-:W-:Y:S01]  /*3ec0*/  UISETP.NE.AND UP0, UPT, UR24, 0x1, UPT ;  /* 0x000000011800788c */ /* 0x000fe2000bf05270 */
[----:B------:R-:W-:Y:S01]  /*3ed0*/  PLOP3.LUT P2, PT, PT, PT, PT, 0x80, 0x8 ;  /* 0x000000000008781c */ /* 0x000fe20003f4f070 */
[----:B------:R-:W-:Y:S02]  /*3ee0*/  UIADD3 UR4, UPT, UPT, UR10, 0x1, URZ ;  /* 0x000000010a047890 */ /* 0x000fe4000fffe0ff */
[----:B------:R-:W-:Y:S02]  /*3ef0*/  UIADD3 UR25, UPT, UPT, UR5, 0x40, URZ ;  /* 0x0000004005197890 */ /* 0x000fe4000fffe0ff */
[----:B------:R-:W-:Y:S01]  /*3f00*/  UISETP.NE.AND UP1, UPT, UR4, 0x8, UPT ;  /* 0x000000080400788c */ /* 0x000fe2000bf25270 */
[----:B------:R-:W-:Y:S01]  /*3f10*/  PLOP3.LUT P0, PT, PT, PT, UP0, 0x80, 0x8 ;  /* 0x000000000008781c */ /* 0x000fe20003f0f008 */
[----:B------:R-:W-:Y:S02]  /*3f20*/  UIADD3 UR22, UPT, UPT, UR22, 0x1, URZ ;  /* 0x0000000116167890 */ /* 0x000fe4000fffe0ff */
[----:B------:R-:W-:Y:S02]  /*3f30*/  USEL UR6, URZ, 0x1, UP1 ;  /* 0x00000001ff067887 */ /* 0x000fe40008800000 */
[----:B------:R-:W-:Y:S02]  /*3f40*/  USEL UR23, UR4, URZ, UP1 ;  /* 0x000000ff04177287 */ /* 0x000fe40008800000 */
[----:B------:R-:W-:Y:S02]  /*3f50*/  UIADD3 UR24, UPT, UPT, UR24, -0x1, URZ ;  /* 0xffffffff18187890 */ /* 0x000fe4000fffe0ff */
[----:B------:R-:W-:Y:S01]  /*3f60*/  @UP0 ULEA UR4, UR23, UR26, 0x3 ;  /* 0x0000001a17040291 */ /* 0x000fe2000f8e18ff */
[----:B------:R-:W-:Y:S01]  /*3f70*/  LOP3.LUT R2, R2, UR6, RZ, 0x3c, !PT ;  /* 0x0000000602027c12 */ /* 0x000fe2000f8e3cff */
[----:B------:R-:W-:Y:S02]  /*3f80*/  ULEA UR6, UR10, UR30, 0xa ;  /* 0x0000001e0a067291 */ /* 0x000fe4000f8e50ff */
[----:B------:R-:W-:Y:S01]  /*3f90*/  UISETP.NE.AND UP0, UPT, UR22, UR27, UPT ;  /* 0x0000001b1600728c */ /* 0x000fe2000bf05270 */
[----:B-1----:R-:W-:Y:S01]  /*3fa0*/  @P0 SHF.L.U32 R0, R2, 0x1f, RZ ;  /* 0x0000001f02000819 */ /* 0x002fe200000006ff */
[----:B------:R-:W-:Y:S02]  /*3fb0*/  UIADD3 UR20, UPT, UPT, UR6, 0x2, URZ ;  /* 0x0000000206147890 */ /* 0x000fe4000fffe0ff */
[----:B------:R-:W-:Y:S01]  /*3fc0*/  UIADD3 UR16, UPT, UPT, UR6, 0x4, URZ ;  /* 0x0000000406107890 */ /* 0x000fe2000fffe0ff */
[----:B------:R2:W3:Y:S01]  /*3fd0*/  @P0 SYNCS.PHASECHK.TRANS64.TRYWAIT P2, [UR4], R0 ;  /* 0x00000000ff0005a7 */ /* 0x0004e20008041104 */
[----:B------:R-:W-:Y:S02]  /*3fe0*/  ULEA UR4, UR10, UR29, 0x9 ;  /* 0x0000001d0a047291 */ /* 0x000fe4000f8e48ff */
[----:B------:R-:W-:Y:S02]  /*3ff0*/  UIADD3 UR12, UPT, UPT, UR6, 0x6, URZ ;  /* 0x00000006060c7890 */ /* 0x000fe4000fffe0ff */
[----:B------:R-:W-:Y:S02]  /*4000*/  UIADD3 UR18, UPT, UPT, UR4, 0x2, URZ ;  /* 0x0000000204127890 */ /* 0x000fe4000fffe0ff */
[----:B------:R-:W-:Y:S02]  /*4010*/  UIADD3 UR14, UPT, UPT, UR4, 0x4, URZ ;  /* 0x00000004040e7890 */ /* 0x000fe4000fffe0ff */
[----:B------:R-:W-:Y:S01]  /*4020*/  UIADD3 UR8, UPT, UPT, UR4, 0x6, URZ ;  /* 0x0000000604087890 */ /* 0x000fe2000fffe0ff */
[----:B------:R-:W-:Y:S01]  /*4030*/  UMOV UR7, 0x40004040 ;  /* 0x4000404000077882 */ /* 0x000fe20000000000 */
[----:B------:R-:W-:Y:S01]  /*4040*/  UMOV UR5, 0x40004040 ;  /* 0x4000404000057882 */ /* 0x000fe20000000000 */
[----:B------:R-:W-:Y:S01]  /*4050*/  UMOV UR21, 0x40004040 ;  /* 0x4000404000157882 */ /* 0x000fe20000000000 */
[----:B------:R2:W-:Y:S01]  /*4060*/  UTCHMMA.2CTA gdesc[UR4], gdesc[UR6], tmem[UR11], tmem[UR40], idesc[UR41], UP2 ;  /* 0x00ff2806040075ea */ /* 0x0005e2000920000b */
[----:B------:R-:W-:Y:S01]  /*4070*/  UPLOP3.LUT UP2, UPT, UPT, UPT, UPT, 0x80, 0x8 ;  /* 0x000000000008789c */ /* 0x000fe20003f4f070 */
[----:B------:R-:W-:Y:S01]  /*4080*/  UMOV UR19, 0x40004040 ;  /* 0x4000404000137882 */ /* 0x000fe20000000000 */
[----:B------:R-:W-:Y:S01]  /*4090*/  UMOV UR17, 0x40004040 ;  /* 0x4000404000117882 */ /* 0x000fe20000000000 */
[----:B------:R2:W-:Y:S01]  /*40a0*/  UTCHMMA.2CTA gdesc[UR18], gdesc[UR20], tmem[UR11], tmem[UR38], idesc[UR39], UPT ;  /* 0x00ff2614120075ea */ /* 0x0005e2000ba0000b */
[----:B------:R-:W-:Y:S01]  /*40b0*/  UMOV UR15, 0x40004040 ;  /* 0x40004040000f7882 */ /* 0x000fe20000000000 */
[----:B------:R-:W-:Y:S01]  /*40c0*/  UMOV UR13, 0x40004040 ;  /* 0x40004040000d7882 */ /* 0x000fe20000000000 */
[----:B------:R-:W-:Y:S01]  /*40d0*/  UMOV UR9, 0x40004040 ;  /* 0x4000404000097882 */ /* 0x000fe20000000000 */
[----:B------:R2:W-:Y:S01]  /*40e0*/  UTCHMMA.2CTA gdesc[UR14], gdesc[UR16], tmem[UR11], tmem[UR36], idesc[UR37], UPT ;  /* 0x00ff24100e0075ea */ /* 0x0005e2000ba0000b */
[----:B------:R2:W-:Y:S01]  /*40f0*/  UTCHMMA.2CTA gdesc[UR8], gdesc[UR12], tmem[UR11], tmem[UR34], idesc[UR35], UPT ;  /* 0x00ff220c080075ea */ /* 0x0005e2000ba0000b */
[----:B------:R2:W-:Y:S01]  /*4100*/  UTCBAR.2CTA.MULTICAST [UR25], URZ, UR28 ;  /* 0x000000ff190073e9 */ /* 0x0005e2000820081c */
[----:B------:R-:W-:Y:S01]  /*4110*/  UMOV UR10, UR23 ;  /* 0x00000017000a7c82 */ /* 0x000fe20008000000 */
[----:B------:R-:W-:Y:S05]  /*4120*/  BRA.U UP0, `(.L_x_77) ;  /* 0xfffffffd00507547 */ /* 0x000fea000b83ffff */
.L_x_74:
[----:B--2---:R-:W-:Y:S01]  /*4130*/  UIADD3 UR4, UPT, UPT, UR31, 0xf0, URZ ;  /* 0x000000f01f047890 */ /* 0x004fe2000fffe0ff */
[----:B------:R-:W-:-:S08]  /*4140*/  UMOV UR22, UR27 ;  /* 0x0000001b00167c82 */ /* 0x000fd00008000000 */
[----:B------:R2:W-:Y:S01]  /*4150*/  UTCBAR.2CTA.MULTICAST [UR4], URZ, UR42 ;  /* 0x000000ff040073e9 */ /* 0x0005e2000820082a */
[----:B------:R-:W-:Y:S02]  /*4160*/  NOP ;  /* 0x0000000000007918 */ /* 0x000fe40000000000 */
.L_x_72:
[----:B--2---:R-:W-:Y:S01]  /*4170*/  UIADD3 UR4, UPT, UPT, UR32, 0x1, URZ ;  /* 0x0000000120047890 */ /* 0x004fe2000fffe0ff */
[----:B------:R-:W-:-:S03]  /*4180*/  ISETP.NE.AND P0, PT, R8, 0x2, PT ;  /* 0x000000020800780c */ /* 0x000fc60003f05270 */
[----:B------:R-:W-:Y:S01]  /*4190*/  UISETP.NE.AND UP0, UPT, UR4, 0x4, UPT ;  /* 0x000000040400788c */ /* 0x000fe2000bf05270 */
[----:B-1----:R-:W-:Y:S02]  /*41a0*/  SEL R0, RZ, 0x1, P0 ;  /* 0x00000001ff007807 */ /* 0x002fe40000000000 */
[----:B------:R-:W-:Y:S01]  /*41b0*/  SEL R8, R8, RZ, P0 ;  /* 0x000000ff08087207 */ /* 0x000fe20000000000 */
[----:B------:R-:W-:Y:S01]  /*41c0*/  USEL UR5, URZ, 0x1, UP0 ;  /* 0x00000001ff057887 */ /* 0x000fe20008000000 */
[----:B------:R-:W-:Y:S01]  /*41d0*/  LOP3.LUT R3, R3, R0, RZ, 0x3c, !PT ;  /* 0x0000000003037212 */ /* 0x000fe200078e3cff */
[----:B------:R-:W-:-:S04]  /*41e0*/  USEL UR32, UR4, URZ, UP0 ;  /* 0x000000ff04207287 */ /* 0x000fc80008000000 */
[----:B------:R-:W-:Y:S01]  /*41f0*/  LOP3.LUT R9, R9, UR5, RZ, 0x3c, !PT ;  /* 0x0000000509097c12 */ /* 0x000fe2000f8e3cff */
[----:B------:R-:W-:Y:S07]  /*4200*/  @P1 BRA `(.L_x_78) ;  /* 0xfffffff800881947 */ /* 0x000fee000383ffff */
[----:B------:R-:W1:Y:S01]  /*4210*/  S2UR UR8, SR_CgaCtaId ;  /* 0x00000000000879c3 */ /* 0x000e620000008800 */
[----:B------:R-:W-:Y:S01]  /*4220*/  ELECT P0, URZ, PT ;  /* 0x0000000000ff782f */ /* 0x000fe20003800000 */
[----:B------:R-:W-:Y:S01]  /*4230*/  HFMA2 R0, -RZ, RZ, 0, 5.9604644775390625e-08 ;  /* 0x00000001ff007431 */ /* 0x000fe200000001ff */
[----:B------:R-:W-:-:S05]  /*4240*/  UMOV UR4, 0x40 ;  /* 0x0000004000047882 */ /* 0x000fca0000000000 */
[----:B------:R-:W-:Y:S01]  /*4250*/  UVIRTCOUNT.DEALLOC.SMPOOL 0x80 ;  /* 0x000000800000784c */ /* 0x000fe20000000000 */
[----:B------:R-:W-:Y:S02]  /*4260*/  UISETP.NE.AND UP1, UPT, UR47, URZ, UPT ;  /* 0x000000ff2f00728c */ /* 0x000fe4000bf25270 */
[----:B-1----:R-:W-:-:S09]  /*4270*/  ULEA UR8, UR8, UR4, 0x18 ;  /* 0x0000000408087291 */ /* 0x002fd2000f8ec0ff */
[----:B------:R1:W-:Y:S01]  /*4280*/  @P0 STS.U8 [UR8+0x1c], R0 ;  /* 0x00001c00ff000988 */ /* 0x0003e20008000008 */
[----:B------:R-:W-:Y:S05]  /*4290*/  BRA.U UP1, `(.L_x_79) ;  /* 0x0000000101a07547 */ /* 0x000fea000b800000 */
[----:B------:R-:W-:Y:S01]  /*42a0*/  UIADD3 UR7, UPT, UPT, UR26, 0x110, URZ ;  /* 0x000001101a077890 */ /* 0x000fe2000fffe0ff */
[----:B------:R-:W-:-:S03]  /*42b0*/  SHF.L.U32 R3, R9, 0x1f, RZ ;  /* 0x0000001f09037819 */ /* 0x000fc600000006ff */
[----:B------:R-:W-:-:S09]  /*42c0*/  ULEA UR4, UR32, UR7, 0x3 ;  /* 0x0000000720047291 */ /* 0x000fd2000f8e18ff */
[----:B------:R-:W2:Y:S02]  /*42d0*/  SYNCS.PHASECHK.TRANS64.TRYWAIT P0, [UR4], R3 ;  /* 0x00000003ff0075a7 */ /* 0x000ea40008001104 */
[----:B--2---:R-:W-:Y:S05]  /*42e0*/  @!P0 BRA `(.L_x_80) ;  /* 0x0000006400788947 */ /* 0x004fea0003800000 */
.L_x_184:
        /* <DEDUP_REMOVED lines=9> */
.L_x_186:
        /* <DEDUP_REMOVED lines=9> */
.L_x_188:
[----:B------:R-:W-:-:S04]  /*4410*/  UIADD3 UR4, UPT, UPT, UR4, 0x1, URZ ;  /* 0x0000000104047890 */ /* 0x000fc8000fffe0ff */
[----:B------:R-:W-:-:S04]  /*4420*/  UISETP.NE.AND UP0, UPT, UR4, 0x4, UPT ;  /* 0x000000040400788c */ /* 0x000fc8000bf05270 */
[----:B------:R-:W-:Y:S02]  /*4430*/  USEL UR5, URZ, 0x1, UP0 ;  /* 0x00000001ff057887 */ /* 0x000fe40008000000 */
[----:B------:R-:W-:-:S04]  /*4440*/  USEL UR4, UR4, URZ, UP0 ;  /* 0x000000ff04047287 */ /* 0x000fc80008000000 */
[----:B------:R-:W-:Y:S01]  /*4450*/  ULEA UR4, UR4, UR7, 0x3 ;  /* 0x0000000704047291 */ /* 0x000fe2000f8e18ff */
[----:B-1----:R-:W-:-:S04]  /*4460*/  LOP3.LUT R3, R2, UR5, RZ, 0x3c, !PT ;  /* 0x0000000502037c12 */ /* 0x002fc8000f8e3cff */
[----:B------:R-:W-:Y:S01]  /*4470*/  SHF.L.U32 R3, R3, 0x1f, RZ ;  /* 0x0000001f03037819 */ /* 0x000fe200000006ff */
[----:B------:R-:W-:-:S04]  /*4480*/  IMAD.U32 R0, RZ, RZ, UR4 ;  /* 0x00000004ff007e24 */ /* 0x000fc8000f8e00ff */
[----:B------:R1:W2:Y:S03]  /*4490*/  SYNCS.PHASECHK.TRANS64.TRYWAIT P0, [R0+URZ], R3 ;  /* 0x00000003000075a7 */ /* 0x0002a600080011ff */
[----:B--2---:R-:W-:Y:S05]  /*44a0*/  @!P0 NANOSLEEP.SYNCS 0x989680 ;  /* 0x009896800000895d */ /* 0x004fea0003900000 */
[----:B------:R-:W2:Y:S02]  /*44b0*/  @!P0 SYNCS.PHASECHK.TRANS64 P0, [R0+URZ], R3 ;  /* 0x00000003000085a7 */ /* 0x000ea400080010ff */
[----:B--2---:R-:W-:Y:S05]  /*44c0*/  @P0 BRA `(.L_x_83) ;  /* 0x0000000000200947 */ /* 0x004fea0003800000 */
.L_x_84:
[----:B--2---:R2:W4:Y:S02]  /*44d0*/  SYNCS.PHASECHK.TRANS64.TRYWAIT P0, [R0+URZ], R3 ;  /* 0x00000003000075a7 */ /* 0x00452400080011ff */
[----:B----4-:R-:W-:Y:S05]  /*44e0*/  @!P0 NANOSLEEP.SYNCS 0x989680 ;  /* 0x009896800000895d */ /* 0x010fea0003900000 */
[----:B------:R-:W4:Y:S02]  /*44f0*/  @!P0 SYNCS.PHASECHK.TRANS64 P0, [R0+URZ], R3 ;  /* 0x00000003000085a7 */ /* 0x000f2400080010ff */
[----:B----4-:R-:W-:Y:S05]  /*4500*/  @!P0 BRA `(.L_x_84) ;  /* 0xfffffffc00f08947 */ /* 0x010fea000383ffff */
[----:B------:R-:W-:Y:S05]  /*4510*/  BRA `(.L_x_83) ;  /* 0x00000000000c7947 */ /* 0x000fea0003800000 */
.L_x_79:
[----:B------:R-:W-:-:S04]  /*4520*/  UIADD3 UR4, UPT, UPT, UR26, 0x150, URZ ;  /* 0x000001501a047890 */ /* 0x000fc8000fffe0ff */
[----:B------:R-:W-:-:S09]  /*4530*/  UPRMT UR4, UR46, 0x654, UR4 ;  /* 0x000006542e047896 */ /* 0x000fd20008000004 */
[----:B------:R-:W-:Y:S03]  /*4540*/  SYNCS.ARRIVE.TRANS64.RED.A1T0 RZ, [UR4], RZ ;  /* 0x000000ffffff79a7 */ /* 0x000fe60008100404 */
.L_x_83:
[----:B-12---:R-:W-:Y:S01]  /*4550*/  SHF.L.U32 R3, RZ, 0x1f, RZ ;  /* 0x0000001fff037819 */ /* 0x006fe200000006ff */
[----:B------:R-:W-:Y:S01]  /*4560*/  UIADD3 UR4, UPT, UPT, UR26, 0x150, URZ ;  /* 0x000001501a047890 */ /* 0x000fe2000fffe0ff */
[----:B------:R-:W-:Y:S02]  /*4570*/  PLOP3.LUT P0, PT, PT, PT, UP1, 0x80, 0x8 ;  /* 0x000000000008781c */ /* 0x000fe40003f0f018 */
[----:B------:R-:W1:Y:S02]  /*4580*/  SYNCS.PHASECHK.TRANS64.TRYWAIT P1, [UR26+0x150], R3 ;  /* 0x00015003ff0075a7 */ /* 0x000e64000802111a */
[----:B-1----:R-:W-:Y:S09]  /*4590*/  @!P1 BRA `(.L_x_85) ;  /* 0x0000006400149947 */ /* 0x002ff20003800000 */
.L_x_190:
[----:B------:R-:W-:Y:S01]  /*45a0*/  @!UP1 UPRMT UR4, UR46, 0x654, UR4 ;  /* 0x000006542e049896 */ /* 0x000fe20008000004 */
[----:B------:R-:W-:Y:S01]  /*45b0*/  UMOV UR5, 0xffff ;  /* 0x0000ffff00057882 */ /* 0x000fe20000000000 */
[----:B------:R-:W-:-:S07]  /*45c0*/  UMOV UR6, 0x1 ;  /* 0x0000000100067882 */ /* 0x000fce0000000000 */
[----:B------:R-:W-:Y:S01]  /*45d0*/  @!P0 SYNCS.ARRIVE.TRANS64.RED.A1T0 RZ, [UR4], RZ ;  /* 0x000000ffffff89a7 */ /* 0x000fe20008100404 */
[----:B------:R-:W-:Y:S01]  /*45e0*/  NOP ;  /* 0x0000000000007918 */ /* 0x000fe20000000000 */
[----:B-1----:R-:W1:Y:S01]  /*45f0*/  LDS R0, [UR8+0x14] ;  /* 0x00001408ff007984 */ /* 0x002e620008000800 */
[----:B------:R-:W-:-:S04]  /*4600*/  ULOP3.LUT UR4, UR44, 0xffff, URZ, 0xc0, !UPT ;  /* 0x0000ffff2c047892 */ /* 0x000fc8000f8ec0ff */
[----:B------:R-:W-:-:S04]  /*4610*/  USHF.R.U32.HI UR4, URZ, 0x5, UR4 ;  /* 0x00000005ff047899 */ /* 0x000fc80008011604 */
[----:B------:R-:W-:Y:S02]  /*4620*/  USHF.L.U32 UR5, UR5, UR4, URZ ;  /* 0x0000000405057299 */ /* 0x000fe400080006ff */
[----:B------:R-:W-:-:S04]  /*4630*/  USHF.L.U32 UR4, UR6, UR4, URZ ;  /* 0x0000000406047299 */ /* 0x000fc800080006ff */
[----:B-1----:R-:W-:-:S04]  /*4640*/  LOP3.LUT R0, R0, UR5, RZ, 0xc0, !PT ;  /* 0x0000000500007c12 */ /* 0x002fc8000f8ec0ff */
[----:B------:R-:W-:-:S13]  /*4650*/  ISETP.NE.AND P0, PT, R0, UR5, PT ;  /* 0x0000000500007c0c */ /* 0x000fda000bf05270 */
[----:B------:R-:W-:Y:S05]  /*4660*/  @P0 BRA `(.L_x_86) ;  /* 0x0000000000580947 */ /* 0x000fea0003800000 */
[----:B------:R-:W1:Y:S02]  /*4670*/  LDS R0, [UR8+0x18] ;  /* 0x00001808ff007984 */ /* 0x000e640008000800 */
[----:B-1----:R-:W-:-:S04]  /*4680*/  LOP3.LUT R0, R0, UR4, RZ, 0xc0, !PT ;  /* 0x0000000400007c12 */ /* 0x002fc8000f8ec0ff */
[----:B------:R-:W-:-:S13]  /*4690*/  ISETP.NE.AND P0, PT, R0, UR4, PT ;  /* 0x0000000400007c0c */ /* 0x000fda000bf05270 */
[----:B------:R-:W-:Y:S05]  /*46a0*/  @P0 BRA `(.L_x_87) ;  /* 0x00000000003c0947 */ /* 0x000fea0003800000 */
[----:B------:R-:W1:Y:S01]  /*46b0*/  S2R R2, SR_LANEID ;  /* 0x0000000000027919 */ /* 0x000e620000000000 */
[----:B------:R-:W-:Y:S01]  /*46c0*/  ULOP3.LUT UR5, URZ, UR5, URZ, 0x33, !UPT ;  /* 0x00000005ff057292 */ /* 0x000fe2000f8e33ff */
[----:B------:R-:W-:Y:S01]  /*46d0*/  LOP3.LUT R4, RZ, UR4, RZ, 0x33, !PT ;  /* 0x00000004ff047c12 */ /* 0x000fe2000f8e33ff */
[----:B------:R-:W-:Y:S02]  /*46e0*/  VOTEU.ANY UR4, UPT, PT ;  /* 0x0000000000047886 */ /* 0x000fe400038e0100 */
[----:B------:R-:W-:Y:S01]  /*46f0*/  UFLO.U32 UR4, UR4 ;  /* 0x00000004000472bd */ /* 0x000fe200080e0000 */
[----:B------:R-:W2:Y:S01]  /*4700*/  REDUX UR6, R4 ;  /* 0x00000000040673c4 */ /* 0x000ea20000000000 */
[----:B------:R-:W-:-:S06]  /*4710*/  IMAD.U32 R0, RZ, RZ, UR5 ;  /* 0x00000005ff007e24 */ /* 0x000fcc000f8e00ff */
[----:B------:R4:W-:Y:S01]  /*4720*/  UTCATOMSWS.AND URZ, UR5 ;  /* 0x0000000500ff79e3 */ /* 0x0009e20008000000 */
[----:B------:R-:W3:Y:S01]  /*4730*/  REDUX UR7, R0 ;  /* 0x00000000000773c4 */ /* 0x000ee20000000000 */
[----:B-1----:R-:W-:Y:S01]  /*4740*/  ISETP.EQ.U32.AND P0, PT, R2, UR4, PT ;  /* 0x0000000402007c0c */ /* 0x002fe2000bf02070 */
[----:B--2---:R-:W-:Y:S01]  /*4750*/  IMAD.U32 R2, RZ, RZ, UR6 ;  /* 0x00000006ff027e24 */ /* 0x004fe2000f8e00ff */
[----:B---3--:R-:W-:-:S11]  /*4760*/  MOV R3, UR7 ;  /* 0x0000000700037c02 */ /* 0x008fd60008000f00 */
[----:B------:R4:W-:Y:S04]  /*4770*/  @P0 ATOMS.AND RZ, [UR8+0x14], R3 ;  /* 0x00001403ffff098c */ /* 0x0009e8000a800008 */
[----:B------:R4:W-:Y:S01]  /*4780*/  @P0 ATOMS.AND RZ, [UR8+0x18], R2 ;  /* 0x00001802ffff098c */ /* 0x0009e2000a800008 */
[----:B------:R-:W-:Y:S05]  /*4790*/  BRA `(.L_x_88) ;  /* 0x0000000000147947 */ /* 0x000fea0003800000 */
.L_x_87:
[----:B------:R-:W-:Y:S02]  /*47a0*/  MOV R2, 0x47c0 ;  /* 0x000047c000027802 */ /* 0x000fe40000000f00 */
[----:B---3-5:R-:W-:Y:S05]  /*47b0*/  CALL.REL.NOINC `($__internal_0_$__cuda_sm10x_tcgen05_guardrail_trap_col_being_dealloced_not_returned_by_alloc) ;  /* 0x0000006400f47944 */ /* 0x028fea0003c00000 */
[----:B------:R-:W-:Y:S05]  /*47c0*/  BRA `(.L_x_88) ;  /* 0x0000000000087947 */ /* 0x000fea0003800000 */
.L_x_86:
[----:B------:R-:W-:Y:S02]  /*47d0*/  MOV R2, 0x47f0 ;  /* 0x000047f000027802 */ /* 0x000fe40000000f00 */
[----:B---3-5:R-:W-:Y:S05]  /*47e0*/  CALL.REL.NOINC `($__internal_2_$__cuda_sm10x_tcgen05_guardrail_trap_unallocated_columns_being_dealloced) ;  /* 0x0000006800007944 */ /* 0x028fea0003c00000 */
.L_x_88:
[----:B------:R-:W-:Y:S01]  /*47f0*/  NOP ;  /* 0x0000000000007918 */ /* 0x000fe20000000000 */
[----:B----4-:R-:W-:Y:S05]  /*4800*/  EXIT ;  /* 0x000000000000794d */ /* 0x010fea0003800000 */
.L_x_59:
[----:B------:R-:W-:-:S09]  /*4810*/  UISETP.NE.OR UP0, UPT, UR22, 0x3, !UP4 ;  /* 0x000000031600788c */ /* 0x000fd2000e705670 */
[----:B------:R-:W-:Y:S05]  /*4820*/  BRA.U UP0, `(.L_x_89) ;  /* 0x0000001100c87547 */ /* 0x000fea000b800000 */
[----:B------:R-:W2:Y:S01]  /*4830*/  S2UR UR10, SR_CgaCtaId ;  /* 0x00000000000a79c3 */ /* 0x000ea20000008800 */
[----:B------:R-:W3:Y:S01]  /*4840*/  LDCU UR31, c[0x0][0x370] ;  /* 0x00006e00ff1f77ac */ /* 0x000ee20008000800 */
[----:B------:R-:W-:Y:S02]  /*4850*/  HFMA2 R13, -RZ, RZ, 0, 0 ;  /* 0x00000000ff0d7431 */ /* 0x000fe400000001ff */
[----:B------:R-:W-:Y:S01]  /*4860*/  IMAD.MOV.U32 R15, RZ, RZ, 0x1 ;  /* 0x00000001ff0f7424 */ /* 0x000fe200078e00ff */
[----:B------:R-:W-:Y:S01]  /*4870*/  MOV R7, 0x2000 ;  /* 0x0000200000077802 */ /* 0x000fe20000000f00 */
[----:B------:R-:W3:Y:S01]  /*4880*/  LDCU.128 UR48, c[0x0][0xb10] ;  /* 0x00016200ff3077ac */ /* 0x000ee20008000c00 */
[----:B------:R-:W-:Y:S01]  /*4890*/  IMAD.MOV.U32 R14, RZ, RZ, RZ ;  /* 0x000000ffff0e7224 */ /* 0x000fe200078e00ff */
[----:B------:R-:W4:Y:S01]  /*48a0*/  LDC.64 R16, c[0x0][0x348] ;  /* 0x0000d200ff107b82 */ /* 0x000f220000000a00 */
[----:B------:R-:W1:Y:S01]  /*48b0*/  LDCU UR30, c[0x0][0x374] ;  /* 0x00006e80ff1e77ac */ /* 0x000e620008000800 */
[----:B------:R-:W2:Y:S06]  /*48c0*/  LDCU UR15, c[0x0][0xb0c] ;  /* 0x00016180ff0f77ac */ /* 0x000eac0008000800 */
[----:B------:R-:W4:Y:S01]  /*48d0*/  LDC.64 R2, c[0x0][0x888] ;  /* 0x00022200ff027b82 */ /* 0x000f220000000a00 */
[----:B------:R-:W4:Y:S01]  /*48e0*/  LDCU UR54, c[0x0][0xb20] ;  /* 0x00016400ff3677ac */ /* 0x000f220008000800 */
[----:B------:R-:W4:Y:S06]  /*48f0*/  LDCU UR4, c[0x0][0xb30] ;  /* 0x00016600ff0477ac */ /* 0x000f2c0008000800 */
[----:B------:R-:W4:Y:S01]  /*4900*/  LDC.64 R4, c[0x0][0x890] ;  /* 0x00022400ff047b82 */ /* 0x000f220000000a00 */
[----:B------:R-:W-:Y:S01]  /*4910*/  UMOV UR21, 0x400 ;  /* 0x0000040000157882 */ /* 0x000fe20000000000 */
[----:B---3--:R-:W-:-:S02]  /*4920*/  UIMAD.WIDE.U32 UR6, UR31, UR48, URZ ;  /* 0x000000301f0672a5 */ /* 0x008fc4000f8e00ff */
[----:B-1----:R-:W-:Y:S02]  /*4930*/  UIMAD.WIDE.U32 UR8, UR30, UR51, URZ ;  /* 0x000000331e0872a5 */ /* 0x002fe4000f8e00ff */
[----:B--2---:R-:W-:Y:S02]  /*4940*/  ULEA UR21, UR10, UR21, 0x18 ;  /* 0x000000150a157291 */ /* 0x004fe4000f8ec0ff */
[----:B------:R-:W-:Y:S02]  /*4950*/  UPLOP3.LUT UP2, UPT, UPT, UPT, UPT, 0x40, 0x4 ;  /* 0x000000000004789c */ /* 0x000fe40003f4e870 */
[----:B------:R-:W-:Y:S02]  /*4960*/  UIADD3 UR37, UPT, UPT, UR21, 0x98, URZ ;  /* 0x0000009815257890 */ /* 0x000fe4000fffe0ff */
[----:B------:R-:W-:Y:S02]  /*4970*/  UIADD3 UR41, UPT, UPT, UR21, 0x80, URZ ;  /* 0x0000008015297890 */ /* 0x000fe4000fffe0ff */
[----:B------:R-:W-:-:S02]  /*4980*/  UIADD3 UR33, UPT, UPT, UR21, 0x88, URZ ;  /* 0x0000008815217890 */ /* 0x000fc4000fffe0ff */
[----:B------:R-:W-:Y:S01]  /*4990*/  UIADD3 UR25, UPT, UPT, UR21, 0x90, URZ ;  /* 0x0000009015197890 */ /* 0x000fe2000fffe0ff */
[----:B------:R-:W-:Y:S01]  /*49a0*/  UMOV UR6, UR7 ;  /* 0x0000000700067c82 */ /* 0x000fe20008000000 */
[----:B------:R-:W-:Y:S01]  /*49b0*/  UMOV UR47, UR9 ;  /* 0x00000009002f7c82 */ /* 0x000fe20008000000 */
[----:B------:R-:W-:Y:S02]  /*49c0*/  UISETP.GE.AND UP0, UPT, UR45, 0x1, UPT ;  /* 0x000000012d00788c */ /* 0x000fe4000bf06270 */
[----:B------:R-:W-:Y:S01]  /*49d0*/  UISETP.NE.AND UP4, UPT, UR45, 0x1, UPT ;  /* 0x000000012d00788c */ /* 0x000fe2000bf85270 */
[----:B------:R-:W1:Y:S01]  /*49e0*/  LDCU.64 UR22, c[0x0][0xb28] ;  /* 0x00016500ff1677ac */ /* 0x000e620008000a00 */
[----:B------:R-:W-:Y:S02]  /*49f0*/  UISETP.NE.AND UP6, UPT, UR15, 0x1, UPT ;  /* 0x000000010f00788c */ /* 0x000fe4000bfc5270 */
[----:B------:R-:W-:Y:S02]  /*4a00*/  UISETP.NE.AND UP5, UPT, UR50, 0x1, UPT ;  /* 0x000000013200788c */ /* 0x000fe4000bfa5270 */
[----:B------:R-:W-:-:S02]  /*4a10*/  UPRMT UR37, UR10, 0x654, UR37 ;  /* 0x000006540a257896 */ /* 0x000fc40008000025 */
[----:B------:R-:W-:Y:S02]  /*4a20*/  USHF.R.U32.HI UR52, URZ, UR49, UR6 ;  /* 0x00000031ff347299 */ /* 0x000fe40008011606 */
[----:B------:R-:W-:Y:S02]  /*4a30*/  UPRMT UR46, UR10, 0x654, UR41 ;  /* 0x000006540a2e7896 */ /* 0x000fe40008000029 */
[----:B------:R-:W-:Y:S02]  /*4a40*/  UPRMT UR39, UR10, 0x654, UR33 ;  /* 0x000006540a277896 */ /* 0x000fe40008000021 */
[----:B------:R-:W-:Y:S02]  /*4a50*/  UPRMT UR38, UR10, 0x654, UR25 ;  /* 0x000006540a267896 */ /* 0x000fe40008000019 */
[----:B----4-:R-:W-:Y:S02]  /*4a60*/  USHF.R.U32.HI UR47, URZ, UR54, UR47 ;  /* 0x00000036ff2f7299 */ /* 0x010fe4000801162f */
[----:B------:R-:W-:-:S11]  /*4a70*/  UISETP.NE.AND UP3, UPT, UR4, 0x1, UPT ;  /* 0x000000010400788c */ /* 0x000fd6000bf65270 */
.L_x_100:
[C---:B------:R-:W-:Y:S02]  /*4a80*/  LEA R12, R14.reuse, UR21, 0x3 ;  /* 0x000000150e0c7c11 */ /* 0x040fe4000f8e18ff */
[----:B------:R-:W-:Y:S02]  /*4a90*/  SHF.L.U32 R9, R13, 0x1f, RZ ;  /* 0x0000001f0d097819 */ /* 0x000fe400000006ff */
[----:B------:R-:W-:Y:S02]  /*4aa0*/  LEA R10, R14, UR21, 0x4 ;  /* 0x000000150e0a7c11 */ /* 0x000fe4000f8e20ff */
[----:B------:R-:W2:Y:S02]  /*4ab0*/  SYNCS.PHASECHK.TRANS64.TRYWAIT P0, [R12+URZ+0xd0], R9 ;  /* 0x0000d0090c0075a7 */ /* 0x000ea400080011ff */
[----:B--23--:R-:W-:Y:S05]  /*4ac0*/  @!P0 BRA `(.L_x_90) ;  /* 0x0000005c00e08947 */ /* 0x00cfea0003800000 */
.L_x_191:
[----:B--2---:R-:W2:Y:S01]  /*4ad0*/  LDS.128 R8, [R10+0x160] ;  /* 0x000160000a087984 */ /* 0x004ea20000000c00 */
[----:B------:R-:W-:Y:S01]  /*4ae0*/  UISETP.GE.AND UP0, UPT, UR45, 0x1, UPT ;  /* 0x000000012d00788c */ /* 0x000fe2000bf06270 */
[----:B------:R-:W-:Y:S01]  /*4af0*/  @!PT LDS RZ, [RZ] ;  /* 0x00000000fffff984 */ /* 0x000fe20000000800 */
[----:B------:R-:W-:Y:S01]  /*4b00*/  @!PT LDS RZ, [RZ] ;  /* 0x00000000fffff984 */ /* 0x000fe20000000800 */
[----:B------:R-:W-:Y:S01]  /*4b10*/  @!PT LDS RZ, [RZ] ;  /* 0x00000000fffff984 */ /* 0x000fe20000000800 */
[----:B------:R-:W-:Y:S01]  /*4b20*/  @!PT LDS RZ, [RZ] ;  /* 0x00000000fffff984 */ /* 0x000fe20000000800 */
[----:B------:R3:W-:Y:S06]  /*4b30*/  MEMBAR.ALL.CTA ;  /* 0x0000000000007992 */ /* 0x0007ec0000008000 */
[----:B---3--:R-:W3:Y:S01]  /*4b40*/  FENCE.VIEW.ASYNC.S ;  /* 0x00000000000073c6 */ /* 0x008ee20000000000 */
[----:B--2---:R-:W-:Y:S11]  /*4b50*/  LOP3.LUT P0, RZ, R10, 0x1, RZ, 0xc0, !PT ;  /* 0x000000010aff7812 */ /* 0x004ff6000780c0ff */
[----:B------:R-:W-:Y:S02]  /*4b60*/  @!UPT UIADD3 URZ, UPT, UPT, URZ, URZ, URZ ;  /* 0x000000fffffff290 */ /* 0x000fe4000fffe0ff */
[----:B---3--:R-:W-:Y:S01]  /*4b70*/  VOTEU.ANY UP1, P0 ;  /* 0x0000000000ff7886 */ /* 0x008fe20000020100 */
[----:B------:R-:W-:Y:S11]  /*4b80*/  PLOP3.LUT P0, PT, PT, PT, UP1, 0x80, 0x8 ;  /* 0x000000000008781c */ /* 0x000ff60003f0f018 */
[----:B------:R-:W-:Y:S02]  /*4b90*/  @!UPT UIADD3 URZ, UPT, UPT, URZ, URZ, URZ ;  /* 0x000000fffffff290 */ /* 0x000fe4000fffe0ff */
[----:B------:R-:W-:Y:S02]  /*4ba0*/  @P0 SHF.R.U32.HI R0, RZ, 0x10, R9 ;  /* 0x00000010ff000819 */ /* 0x000fe40000011609 */
[----:B------:R-:W-:Y:S02]  /*4bb0*/  @P0 MOV R6, R8 ;  /* 0x0000000800060202 */ /* 0x000fe40000000f00 */
[----:B------:R-:W-:Y:S01]  /*4bc0*/  @P0 R2UR UR4, R0 ;  /* 0x00000000000402ca */ /* 0x000fe200000e0000 */
[----:B------:R-:W-:Y:S01]  /*4bd0*/  VIADD R0, R12, 0xe0 ;  /* 0x000000e00c007836 */ /* 0x000fe20000000000 */
[----:B------:R-:W-:Y:S02]  /*4be0*/  @P0 LOP3.LUT R8, R9, 0xffff, RZ, 0xc0, !PT ;  /* 0x0000ffff09080812 */ /* 0x000fe400078ec0ff */
[----:B------:R-:W-:Y:S02]  /*4bf0*/  @P0 R2UR UR6, R6 ;  /* 0x00000000060602ca */ /* 0x000fe400000e0000 */
[----:B------:R-:W-:Y:S02]  /*4c00*/  PRMT R0, RZ, 0x654, R0 ;  /* 0x00000654ff007816 */ /* 0x000fe40000000000 */
[----:B------:R-:W-:Y:S02]  /*4c10*/  @P0 R2UR UR5, R8 ;  /* 0x00000000080502ca */ /* 0x000fe400000e0000 */
[----:B------:R2:W-:Y:S03]  /*4c20*/  SYNCS.ARRIVE.TRANS64.RED.A1T0 RZ, [R0+URZ], RZ ;  /* 0x000000ff00ff79a7 */ /* 0x0005e600081004ff */
[----:B------:R-:W-:Y:S04]  /*4c30*/  @UP1 UMOV UR29, UR4 ;  /* 0x00000004001d1c82 */ /* 0x000fe80008000000 */
[----:B------:R-:W-:Y:S04]  /*4c40*/  @UP1 UMOV UR14, UR6 ;  /* 0x00000006000e1c82 */ /* 0x000fe80008000000 */
[----:B------:R-:W-:Y:S01]  /*4c50*/  @UP1 UMOV UR13, UR5 ;  /* 0x00000005000d1c82 */ /* 0x000fe20008000000 */
[----:B------:R-:W-:Y:S05]  /*4c60*/  BRA.U !UP0, `(.L_x_91) ;  /* 0x0000000108a47547 */ /* 0x000fea000b800000 */
[----:B------:R-:W-:Y:S02]  /*4c70*/  UIMAD.WIDE.U32 UR16, UR13, UR51, URZ ;  /* 0x000000330d1072a5 */ /* 0x000fe4000f8e00ff */
[----:B------:R-:W-:Y:S02]  /*4c80*/  UIMAD.WIDE.U32 UR18, UR14, UR48, URZ ;  /* 0x000000300e1272a5 */ /* 0x000fe4000f8e00ff */
[----:B------:R-:W-:Y:S02]  /*4c90*/  USEL UR4, UR30, UR47, !UP5 ;  /* 0x0000002f1e047287 */ /* 0x000fe4000e800000 */
[----:B------:R-:W-:Y:S02]  /*4ca0*/  USEL UR7, UR31, UR52, !UP6 ;  /* 0x000000341f077287 */ /* 0x000fe4000f000000 */
[----:B-1----:R-:W-:Y:S02]  /*4cb0*/  UIMAD.WIDE.U32 UR8, UR4, UR22, URZ ;  /* 0x00000016040872a5 */ /* 0x002fe4000f8e00ff */
[----:B------:R-:W-:Y:S01]  /*4cc0*/  UIMAD.WIDE.U32 UR10, UR7, UR22, URZ ;  /* 0x00000016070a72a5 */ /* 0x000fe2000f8e00ff */
[----:B------:R-:W-:Y:S02]  /*4cd0*/  UMOV UR5, UR17 ;  /* 0x0000001100057c82 */ /* 0x000fe40008000000 */
[----:B------:R-:W-:Y:S03]  /*4ce0*/  USHF.R.U32.HI UR6, URZ, UR54, UR5 ;  /* 0x00000036ff067299 */ /* 0x000fe60008011605 */
[----:B------:R-:W-:Y:S01]  /*4cf0*/  UMOV UR5, UR19 ;  /* 0x0000001300057c82 */ /* 0x000fe20008000000 */
[----:B------:R-:W-:Y:S02]  /*4d00*/  USEL UR6, UR13, UR6, !UP5 ;  /* 0x000000060d067287 */ /* 0x000fe4000e800000 */
[----:B------:R-:W-:Y:S03]  /*4d10*/  USHF.R.U32.HI UR12, URZ, UR49, UR5 ;  /* 0x00000031ff0c7299 */ /* 0x000fe60008011605 */
[----:B------:R-:W-:Y:S02]  /*4d20*/  UMOV UR5, UR9 ;  /* 0x0000000900057c82 */ /* 0x000fe40008000000 */
[----:B------:R-:W-:Y:S03]  /*4d30*/  @UP4 USHF.R.U32.HI UR4, URZ, UR23, UR5 ;  /* 0x00000017ff044299 */ /* 0x000fe60008011605 */
[----:B------:R-:W-:Y:S01]  /*4d40*/  UMOV UR5, UR11 ;  /* 0x0000000b00057c82 */ /* 0x000fe20008000000 */
[----:B------:R-:W-:Y:S02]  /*4d50*/  UIMAD UR4, UR45, UR4, URZ ;  /* 0x000000042d0472a4 */ /* 0x000fe4000f8e02ff */
[----:B------:R-:W-:Y:S02]  /*4d60*/  @UP4 USHF.R.U32.HI UR7, URZ, UR23, UR5 ;  /* 0x00000017ff074299 */ /* 0x000fe40008011605 */
[----:B------:R-:W-:Y:S02]  /*4d70*/  UIMAD.WIDE.U32 UR10, UR6, UR22, URZ ;  /* 0x00000016060a72a5 */ /* 0x000fe4000f8e00ff */
[----:B------:R-:W-:Y:S02]  /*4d80*/  USEL UR5, UR14, UR12, !UP6 ;  /* 0x0000000c0e057287 */ /* 0x000fe4000f000000 */
[----:B------:R-:W-:Y:S02]  /*4d90*/  UIMAD UR8, UR45, UR7, URZ ;  /* 0x000000072d0872a4 */ /* 0x000fe4000f8e02ff */
[----:B------:R-:W-:Y:S03]  /*4da0*/  UISETP.GE.AND UP0, UPT, UR6, UR4, UPT ;  /* 0x000000040600728c */ /* 0x000fe6000bf06270 */
[----:B------:R-:W-:Y:S01]  /*4db0*/  UMOV UR4, UR11 ;  /* 0x0000000b00047c82 */ /* 0x000fe20008000000 */
[----:B------:R-:W-:Y:S02]  /*4dc0*/  UISETP.GE.OR UP0, UPT, UR5, UR8, UP0 ;  /* 0x000000080500728c */ /* 0x000fe40008706670 */
[----:B------:R-:W-:Y:S02]  /*4dd0*/  USHF.R.U32.HI UR4, URZ, UR23, UR4 ;  /* 0x00000017ff047299 */ /* 0x000fe40008011604 */
[----:B------:R-:W-:Y:S02]  /*4de0*/  UIMAD.WIDE.U32 UR8, UR5, UR22, URZ ;  /* 0x00000016050872a5 */ /* 0x000fe4000f8e00ff */
[----:B------:R-:W-:Y:S04]  /*4df0*/  USEL UR10, UR6, UR4, !UP4 ;  /* 0x00000004060a7287 */ /* 0x000fe8000e000000 */
[----:B------:R-:W-:Y:S01]  /*4e00*/  UIADD3 UR11, UPT, UPT, -UR10, URZ, URZ ;  /* 0x000000ff0a0b7290 */ /* 0x000fe2000fffe1ff */
[----:B------:R-:W-:Y:S02]  /*4e10*/  @!UP0 UMOV UR4, UR9 ;  /* 0x0000000900048c82 */ /* 0x000fe40008000000 */
[----:B------:R-:W-:Y:S02]  /*4e20*/  @!UP0 USHF.R.U32.HI UR4, URZ, UR23, UR4 ;  /* 0x00000017ff048299 */ /* 0x000fe40008011604 */
[----:B------:R-:W-:Y:S02]  /*4e30*/  UIMAD UR8, UR45, UR11, UR6 ;  /* 0x0000000b2d0872a4 */ /* 0x000fe4000f8e0206 */
[----:B------:R-:W-:Y:S04]  /*4e40*/  @!UP0 USEL UR4, UR5, UR4, !UP4 ;  /* 0x0000000405048287 */ /* 0x000fe8000e000000 */
[----:B------:R-:W-:Y:S02]  /*4e50*/  @!UP0 UIMAD UR7, UR7, UR8, UR4 ;  /* 0x00000008070782a4 */ /* 0x000fe4000f8e0204 */
[----:B------:R-:W-:Y:S02]  /*4e60*/  @!UP0 UIADD3 UR9, UPT, UPT, UR10, -UR4, URZ ;  /* 0x800000040a098290 */ /* 0x000fe4000fffe0ff */
[----:B------:R-:W-:Y:S02]  /*4e70*/  UIADD3 UR8, UPT, UPT, -UR6, URZ, URZ ;  /* 0x000000ff06087290 */ /* 0x000fe4000fffe1ff */
[----:B------:R-:W-:Y:S02]  /*4e80*/  UIADD3 UR4, UPT, UPT, -UR5, URZ, URZ ;  /* 0x000000ff05047290 */ /* 0x000fe4000fffe1ff */
[----:B------:R-:W-:Y:S03]  /*4e90*/  @!UP0 UIMAD UR6, UR9, UR45, UR5 ;  /* 0x0000002d090682a4 */ /* 0x000fe6000f8e0205 */
[----:B------:R-:W-:Y:S01]  /*4ea0*/  @!UP0 UMOV UR5, UR7 ;  /* 0x0000000700058c82 */ /* 0x000fe20008000000 */
[----:B------:R-:W-:Y:S02]  /*4eb0*/  UIMAD UR7, UR15, UR4, UR14 ;  /* 0x000000040f0772a4 */ /* 0x000fe4000f8e020e */
[----:B------:R-:W-:Y:S02]  /*4ec0*/  UIMAD UR4, UR50, UR8, UR13 ;  /* 0x00000008320472a4 */ /* 0x000fe4000f8e020d */
[----:B------:R-:W-:Y:S02]  /*4ed0*/  UIMAD UR14, UR5, UR15, UR7 ;  /* 0x0000000f050e72a4 */ /* 0x000fe4000f8e0207 */
[----:B------:R-:W-:Y:S11]  /*4ee0*/  UIMAD UR13, UR6, UR50, UR4 ;  /* 0x00000032060d72a4 */ /* 0x000ff6000f8e0204 */
[----:B------:R-:W-:Y:S01]  /*4ef0*/  @!UPT UIADD3 URZ, UPT, UPT, URZ, URZ, URZ ;  /* 0x000000fffffff290 */ /* 0x000fe2000fffe0ff */
.L_x_91:
[----:B------:R-:W3:Y:S01]  /*4f00*/  @!UP3 LDCU.128 UR8, c[0x0][0xb10] ;  /* 0x00016200ff08b7ac */ /* 0x000ee20008000c00 */
[C---:B------:R-:W-:Y:S02]  /*4f10*/  ISETP.NE.U32.AND P1, PT, R4.reuse, RZ, PT ;  /* 0x000000ff0400720c */ /* 0x040fe40003f25070 */
[----:B------:R-:W-:Y:S02]  /*4f20*/  ISETP.NE.U32.AND P0, PT, R4, RZ, PT ;  /* 0x000000ff0400720c */ /* 0x000fe40003f05070 */
[C---:B------:R-:W-:Y:S02]  /*4f30*/  ISETP.NE.AND.EX P1, PT, R5.reuse, RZ, PT, P1 ;  /* 0x000000ff0500720c */ /* 0x040fe40003f25310 */
[----:B------:R-:W-:Y:S01]  /*4f40*/  ISETP.NE.AND.EX P0, PT, R5, RZ, PT, P0 ;  /* 0x000000ff0500720c */ /* 0x000fe20003f05300 */
[----:B------:R-:W4:Y:S01]  /*4f50*/  @!UP3 LDCU UR5, c[0x0][0xb0c] ;  /* 0x00016180ff05b7ac */ /* 0x000f220008000800 */
[----:B------:R-:W-:Y:S01]  /*4f60*/  SHF.L.U32 R9, R15, 0x1f, RZ ;  /* 0x0000001f0f097819 */ /* 0x000fe200000006ff */
[----:B------:R-:W-:Y:S02]  /*4f70*/  USHF.L.U32 UR42, UR32, 0x8, URZ ;  /* 0x00000008202a7899 */ /* 0x000fe400080006ff */
[----:B------:R-:W-:Y:S02]  /*4f80*/  USHF.L.U32 UR43, UR20, 0x6, URZ ;  /* 0x00000006142b7899 */ /* 0x000fe400080006ff */
[----:B---3--:R-:W-:Y:S07]  /*4f90*/  UIMAD.WIDE.U32 UR6, UR14, UR8, URZ ;  /* 0x000000080e0672a5 */ /* 0x008fee000f8e00ff */
[----:B------:R-:W-:Y:S01]  /*4fa0*/  @!UP3 UMOV UR4, UR7 ;  /* 0x000000070004bc82 */ /* 0x000fe20008000000 */
[----:B----4-:R-:W-:Y:S02]  /*4fb0*/  @!UP3 UISETP.NE.AND UP0, UPT, UR5, 0x1, UPT ;  /* 0x000000010500b88c */ /* 0x010fe4000bf05270 */
[----:B------:R-:W-:Y:S02]  /*4fc0*/  @!UP3 USHF.R.U32.HI UR4, URZ, UR9, UR4 ;  /* 0x00000009ff04b299 */ /* 0x000fe40008011604 */
[----:B------:R-:W-:Y:S02]  /*4fd0*/  UIMAD.WIDE.U32 UR6, UR13, UR11, URZ ;  /* 0x0000000b0d0672a5 */ /* 0x000fe4000f8e00ff */
[----:B------:R-:W-:Y:S02]  /*4fe0*/  @!UP3 USEL UR8, UR14, UR4, !UP0 ;  /* 0x000000040e08b287 */ /* 0x000fe4000c000000 */
[----:B------:R-:W-:Y:S03]  /*4ff0*/  @!UP3 UISETP.NE.AND UP0, UPT, UR10, 0x1, UPT ;  /* 0x000000010a00b88c */ /* 0x000fe6000bf05270 */
[----:B------:R-:W-:Y:S02]  /*5000*/  @!UP3 UMOV UR6, UR7 ;  /* 0x000000070006bc82 */ /* 0x000fe40008000000 */
[----:B------:R-:W3:Y:S02]  /*5010*/  @!UP3 LDCU UR4, c[0x0][0xb20] ;  /* 0x00016400ff04b7ac */ /* 0x000ee40008000800 */
[----:B---3--:R-:W-:Y:S04]  /*5020*/  @!UP3 USHF.R.U32.HI UR6, URZ, UR4, UR6 ;  /* 0x00000004ff06b299 */ /* 0x008fe80008011606 */
[----:B------:R-:W-:Y:S04]  /*5030*/  @!UP3 USEL UR6, UR13, UR6, !UP0 ;  /* 0x000000060d06b287 */ /* 0x000fe8000c000000 */
[----:B------:R-:W-:Y:S02]  /*5040*/  @!UP3 UIADD3 UR4, UPT, UPT, -UR8, UR6, URZ ;  /* 0x000000060804b290 */ /* 0x000fe4000fffe1ff */
[----:B------:R-:W-:Y:S02]  /*5050*/  @!UP3 UIADD3 UR6, UPT, UPT, UR8, -UR6, URZ ;  /* 0x800000060806b290 */ /* 0x000fe4000fffe0ff */
[----:B------:R-:W-:Y:S02]  /*5060*/  @!UP3 UIMAD UR14, UR4, UR5, UR14 ;  /* 0x00000005040eb2a4 */ /* 0x000fe4000f8e020e */
[----:B------:R-:W-:Y:S01]  /*5070*/  @!UP3 UIMAD UR13, UR6, UR10, UR13 ;  /* 0x0000000a060db2a4 */ /* 0x000fe2000f8e020d */
[----:B------:R-:W-:Y:S11]  /*5080*/  BRA.U UP2, `(.L_x_92) ;  /* 0x0000000102107547 */ /* 0x000ff6000b800000 */
[----:B--2---:R-:W-:Y:S04]  /*5090*/  MOV R0, UR53 ;  /* 0x0000003500007c02 */ /* 0x004fe80008000f00 */
[----:B------:R-:W-:Y:S04]  /*50a0*/  SHF.L.U32 R11, R0, 0x1f, RZ ;  /* 0x0000001f000b7819 */ /* 0x000fe800000006ff */
[----:B------:R-:W2:Y:S02]  /*50b0*/  SYNCS.PHASECHK.TRANS64.TRYWAIT P2, [UR21+0xc8], R11 ;  /* 0x0000c80bff0075a7 */ /* 0x000ea40008041115 */
[----:B--2---:R-:W-:Y:S05]  /*50c0*/  @!P2 BRA `(.L_x_93) ;  /* 0x000000580074a947 */ /* 0x004fea0003800000 */
.L_x_92:
[----:B------:R-:W-:Y:S05]  /*50d0*/  @!P1 BRA `(.L_x_94) ;  /* 0x0000000000309947 */ /* 0x000fea0003800000 */
[----:B------:R-:W-:Y:S01]  /*50e0*/  ISETP.NE.U32.AND P1, PT, R2, RZ, PT ;  /* 0x000000ff0200720c */ /* 0x000fe20003f25070 */
[----:B------:R-:W3:Y:S01]  /*50f0*/  LDCU.64 UR4, c[0x0][0x358] ;  /* 0x00006b00ff0477ac */ /* 0x000ee20008000a00 */
[----:B------:R-:W-:Y:S02]  /*5100*/  IMAD.MOV.U32 R84, RZ, RZ, 0x1 ;  /* 0x00000001ff547424 */ /* 0x000fe400078e00ff */
[----:B------:R-:W-:Y:S11]  /*5110*/  ISETP.NE.AND.EX P1, PT, R3, RZ, PT, P1 ;  /* 0x000000ff0300720c */ /* 0x000ff60003f25310 */
[----:B------:R-:W-:Y:S02]  /*5120*/  @!UPT UIADD3 URZ, UPT, UPT, URZ, URZ, URZ ;  /* 0x000000fffffff290 */ /* 0x000fe4000fffe0ff */
[----:B--2---:R-:W2:Y:S01]  /*5130*/  @P1 LDC.64 R10, c[0x0][0x888] ;  /* 0x00022200ff0a1b82 */ /* 0x004ea20000000a00 */
[----:B------:R-:W-:Y:S04]  /*5140*/  @P1 IMAD R0, R4, UR36, RZ ;  /* 0x0000002404001c24 */ /* 0x000fe8000f8e02ff */
[----:B--2---:R-:W-:Y:S04]  /*5150*/  @P1 IMAD.WIDE R10, R0, 0x4, R10 ;  /* 0x00000004000a1825 */ /* 0x004fe800078e020a */
[----:B------:R-:W-:Y:S01]  /*5160*/  HFMA2 R0, -RZ, RZ, 0, 5.9604644775390625e-08 ;  /* 0x00000001ff007431 */ /* 0x000fe200000001ff */
[----:B---3-5:R3:W5:Y:S04]  /*5170*/  @P1 LDG.E R41, desc[UR4][R10.64] ;  /* 0x000000040a291981 */ /* 0x028768000c1e1900 */
[----:B------:R-:W-:Y:S01]  /*5180*/  @!P1 PRMT R84, R0, 0x7610, R84 ;  /* 0x0000761000549816 */ /* 0x000fe20000000054 */
[----:B---3--:R-:W4:Y:S06]  /*5190*/  @!P1 LDC R41, c[0x0][0x880] ;  /* 0x00022000ff299b82 */ /* 0x008f2c0000000800 */
.L_x_94:
[----:B----45:R-:W-:Y:S01]  /*51a0*/  @!P0 FSETP.EQ.AND P1, PT, R41, RZ, PT ;  /* 0x000000ff2900820b */ /* 0x030fe20003f22000 */
[----:B------:R-:W-:Y:S01]  /*51b0*/  @!UPT UIADD3 URZ, UPT, UPT, URZ, URZ, URZ ;  /* 0x000000fffffff290 */ /* 0x000fe2000fffe0ff */
[----:B------:R-:W-:Y:S11]  /*51c0*/  @!P0 BRA `(.L_x_95) ;  /* 0x0000000000188947 */ /* 0x000ff60003800000 */
[----:B------:R-:W-:Y:S02]  /*51d0*/  LOP3.LUT P0, RZ, R84, 0xff, RZ, 0xc0, !PT ;  /* 0x000000ff54ff7812 */ /* 0x000fe4000780c0ff */
[----:B------:R-:W-:Y:S04]  /*51e0*/  ISETP.NE.U32.AND P1, PT, R2, RZ, PT ;  /* 0x000000ff0200720c */ /* 0x000fe80003f25070 */
[----:B------:R-:W-:Y:S04]  /*51f0*/  ISETP.NE.AND.EX P1, PT, R3, RZ, PT, P1 ;  /* 0x000000ff0300720c */ /* 0x000fe80003f25310 */
[----:B------:R-:W-:Y:S03]  /*5200*/  PLOP3.LUT P1, PT, P1, PT, PT, 0x8, 0x80 ;  /* 0x000000000080781c */ /* 0x000fe60000f2e170 */
[----:B------:R-:W-:Y:S11]  /*5210*/  @P0 FSETP.EQ.AND P1, PT, R41, RZ, PT ;  /* 0x000000ff2900020b */ /* 0x000ff60003f22000 */
[----:B------:R-:W-:Y:S02]  /*5220*/  @!UPT UIADD3 URZ, UPT, UPT, URZ, URZ, URZ ;  /* 0x000000fffffff290 */ /* 0x000fe4000fffe0ff */
.L_x_95:
[----:B------:R-:W3:Y:S01]  /*5230*/  SYNCS.PHASECHK.TRANS64.TRYWAIT P2, [UR21+0xa0], R9 ;  /* 0x0000a009ff0075a7 */ /* 0x000ee20008041115 */
[----:B------:R-:W-:Y:S04]  /*5240*/  ELECT P0, URZ, PT ;  /* 0x0000000000ff782f */ /* 0x000fe80003800000 */
[----:B------:R-:W-:Y:S11]  /*5250*/  PLOP3.LUT P1, PT, P1, P0, PT, 0xf2, 0x2f ;  /* 0x00000000002f781c */ /* 0x000ff60000f21e72 */
[----:B------:R-:W-:Y:S02]  /*5260*/  @!UPT UIADD3 URZ, UPT, UPT, URZ, URZ, URZ ;  /* 0x000000fffffff290 */ /* 0x000fe4000fffe0ff */
[----:B------:R-:W-:Y:S05]  /*5270*/  @!P1 IADD3 R8, P0, PT, R16, 0x580, RZ ;  /* 0x0000058010089810 */ /* 0x000fea0007f1e0ff */
[----:B------:R-:W-:Y:S01]  /*5280*/  @!P1 IMAD.X R6, RZ, RZ, R17, P0 ;  /* 0x000000ffff069224 */ /* 0x000fe200000e0611 */
[----:B---3--:R-:W-:Y:S07]  /*5290*/  @!P2 BRA `(.L_x_96) ;  /* 0x000000580018a947 */ /* 0x008fee0003800000 */
.L_x_194:
[----:B------:R-:W-:Y:S01]  /*52a0*/  @!P1 R2UR UR5, R8 ;  /* 0x00000000080592ca */ /* 0x000fe200000e0000 */
[----:B------:R-:W-:Y:S01]  /*52b0*/  VOTEU.ALL UP0, P1 ;  /* 0x0000000000ff7886 */ /* 0x000fe20000800000 */
[----:B------:R-:W-:Y:S01]  /*52c0*/  @!P1 R2UR UR4, R6 ;  /* 0x00000000060492ca */ /* 0x000fe200000e0000 */
[----:B------:R-:W-:Y:S01]  /*52d0*/  UMOV UR6, 0x0 ;  /* 0x0000000000067882 */ /* 0x000fe20000000000 */
[----:B------:R-:W-:Y:S01]  /*52e0*/  UMOV UR7, 0x10000000 ;  /* 0x1000000000077882 */ /* 0x000fe20000000000 */
[----:B------:R-:W-:Y:S01]  /*52f0*/  UMOV UR44, UR36 ;  /* 0x00000024002c7c82 */ /* 0x000fe20008000000 */
[----:B------:R-:W-:Y:S01]  /*5300*/  @!UP0 UIADD3 UR40, UPT, UPT, UR21, 0x200, URZ ;  /* 0x0000020015288890 */ /* 0x000fe2000fffe0ff */
[----:B--2---:R-:W-:Y:S01]  /*5310*/  @!P1 IMAD.MOV.U32 R0, RZ, RZ, 0x2000 ;  /* 0x00002000ff009424 */ /* 0x004fe200078e00ff */
[----:B------:R-:W-:Y:S01]  /*5320*/  @!UP0 UIADD3 UR10, UPT, UPT, UR42, 0x80, URZ ;  /* 0x000000802a0a8890 */ /* 0x000fe2000fffe0ff */
[----:B------:R-:W-:Y:S01]  /*5330*/  @!P1 IADD3 R8, P0, PT, R16, 0x580, RZ ;  /* 0x0000058010089810 */ /* 0x000fe20007f1e0ff */
[----:B------:R-:W-:Y:S01]  /*5340*/  @!UP0 UIADD3 UR8, UPT, UPT, UR21, 0x1200, URZ ;  /* 0x0000120015088890 */ /* 0x000fe2000fffe0ff */
[----:B------:R-:W-:Y:S02]  /*5350*/  VOTEU.ALL UP0, P1 ;  /* 0x0000000000ff7886 */ /* 0x000fe40000800000 */
[----:B------:R-:W-:Y:S01]  /*5360*/  IMAD.U32 R10, RZ, RZ, UR5 ;  /* 0x00000005ff0a7e24 */ /* 0x000fe2000f8e00ff */
[----:B------:R-:W-:Y:S01]  /*5370*/  UMOV UR9, UR41 ;  /* 0x0000002900097c82 */ /* 0x000fe20008000000 */
[----:B------:R-:W-:Y:S01]  /*5380*/  IMAD.U32 R11, RZ, RZ, UR4 ;  /* 0x00000004ff0b7e24 */ /* 0x000fe2000f8e00ff */
[----:B------:R-:W-:Y:S01]  /*5390*/  UMOV UR11, UR43 ;  /* 0x0000002b000b7c82 */ /* 0x000fe20008000000 */
[----:B------:R-:W-:Y:S01]  /*53a0*/  UMOV UR12, UR36 ;  /* 0x00000024000c7c82 */ /* 0x000fe20008000000 */
[----:B------:R-:W-:Y:S01]  /*53b0*/  @!P1 R2UR UR4, R10 ;  /* 0x000000000a0492ca */ /* 0x000fe200000e0000 */
[----:B------:R-:W-:Y:S01]  /*53c0*/  @!P1 IMAD.X R6, RZ, RZ, R17, P0 ;  /* 0x000000ffff069224 */ /* 0x000fe200000e0611 */
[----:B------:R-:W-:Y:S11]  /*53d0*/  @!P1 R2UR UR5, R11 ;  /* 0x000000000b0592ca */ /* 0x000ff600000e0000 */
[----:B------:R-:W-:Y:S02]  /*53e0*/  @!UPT UIADD3 URZ, UPT, UPT, URZ, URZ, URZ ;  /* 0x000000fffffff290 */ /* 0x000fe4000fffe0ff */
[----:B------:R2:W-:Y:S01]  /*53f0*/  @!UP0 UTMALDG.3D [UR40], [UR4], desc[UR6] ;  /* 0x00000628040085b4 */ /* 0x0005e20008011000 */
[----:B------:R-:W-:Y:S05]  /*5400*/  VOTEU.ALL UP0, P1 ;  /* 0x0000000000ff7886 */ /* 0x000fea0000800000 */
[----:B------:R2:W-:Y:S01]  /*5410*/  @!UP0 UTMALDG.3D [UR8], [UR4], desc[UR6] ;  /* 0x00000608040085b4 */ /* 0x0005e20008011000 */
[----:B------:R2:W-:Y:S01]  /*5420*/  @!P1 SYNCS.ARRIVE.TRANS64.RED.A0TR RZ, [UR21+0x80], R0 ;  /* 0x00008000ffff99a7 */ /* 0x0005e20008300415 */
[----:B------:R-:W-:Y:S01]  /*5430*/  SYNCS.ARRIVE.TRANS64.RED.A1T0 RZ, [UR46], RZ ;  /* 0x000000ffffff79a7 */ /* 0x000fe2000810042e */
[----:B------:R-:W3:Y:S02]  /*5440*/  SYNCS.PHASECHK.TRANS64.TRYWAIT P2, [UR21+0xa8], R9 ;  /* 0x0000a809ff0075a7 */ /* 0x000ee40008041115 */
[----:B--23--:R-:W-:Y:S05]  /*5450*/  @!P2 BRA `(.L_x_97) ;  /* 0x0000005400c0a947 */ /* 0x00cfea0003800000 */
.L_x_196:
        /* <DEDUP_REMOVED lines=10> */
[----:B------:R-:W-:Y:S02]  /*5500*/  @!UP0 UIADD3 UR10, UPT, UPT, UR42, 0xa0, URZ ;  /* 0x000000a02a0a8890 */ /* 0x000fe4000fffe0ff */
[----:B------:R-:W-:Y:S01]  /*5510*/  @!UP0 UIADD3 UR8, UPT, UPT, UR21, 0x3200, URZ ;  /* 0x0000320015088890 */ /* 0x000fe2000fffe0ff */
[----:B------:R-:W-:Y:S01]  /*5520*/  IMAD.U32 R10, RZ, RZ, UR5 ;  /* 0x00000005ff0a7e24 */ /* 0x000fe2000f8e00ff */
[----:B------:R-:W-:Y:S01]  /*5530*/  VOTEU.ALL UP0, P1 ;  /* 0x0000000000ff7886 */ /* 0x000fe20000800000 */
[----:B------:R-:W-:Y:S01]  /*5540*/  IMAD.U32 R11, RZ, RZ, UR4 ;  /* 0x00000004ff0b7e24 */ /* 0x000fe2000f8e00ff */
[----:B------:R-:W-:Y:S01]  /*5550*/  UMOV UR9, UR33 ;  /* 0x0000002100097c82 */ /* 0x000fe20008000000 */
[----:B------:R-:W-:Y:S01]  /*5560*/  UMOV UR11, UR43 ;  /* 0x0000002b000b7c82 */ /* 0x000fe20008000000 */
[----:B------:R-:W-:Y:S01]  /*5570*/  @!P1 R2UR UR4, R10 ;  /* 0x000000000a0492ca */ /* 0x000fe200000e0000 */
[----:B------:R-:W-:Y:S01]  /*5580*/  UMOV UR12, UR36 ;  /* 0x00000024000c7c82 */ /* 0x000fe20008000000 */
[----:B------:R-:W-:Y:S01]  /*5590*/  @!P1 R2UR UR5, R11 ;  /* 0x000000000b0592ca */ /* 0x000fe200000e0000 */
[----:B------:R-:W-:Y:S11]  /*55a0*/  @!P1 IMAD.X R6, RZ, RZ, R17, P0 ;  /* 0x000000ffff069224 */ /* 0x000ff600000e0611 */
[----:B------:R-:W-:Y:S01]  /*55b0*/  @!UPT UIADD3 URZ, UPT, UPT, URZ, URZ, URZ ;  /* 0x000000fffffff290 */ /* 0x000fe2000fffe0ff */
[----:B------:R2:W-:Y:S01]  /*55c0*/  @!UP0 UTMALDG.3D [UR32], [UR4], desc[UR6] ;  /* 0x00000620040085b4 */ /* 0x0005e20008011000 */
[----:B------:R-:W-:Y:S05]  /*55d0*/  VOTEU.ALL UP0, P1 ;  /* 0x0000000000ff7886 */ /* 0x000fea0000800000 */
[----:B------:R2:W-:Y:S01]  /*55e0*/  @!UP0 UTMALDG.3D [UR8], [UR4], desc[UR6] ;  /* 0x00000608040085b4 */ /* 0x0005e20008011000 */
[----:B------:R2:W-:Y:S01]  /*55f0*/  @!P1 SYNCS.ARRIVE.TRANS64.RED.A0TR RZ, [UR21+0x88], R0 ;  /* 0x00008800ffff99a7 */ /* 0x0005e20008300415 */
[----:B------:R-:W-:Y:S01]  /*5600*/  SYNCS.ARRIVE.TRANS64.RED.A1T0 RZ, [UR39], RZ ;  /* 0x000000ffffff79a7 */ /* 0x000fe20008100427 */
[----:B------:R-:W3:Y:S02]  /*5610*/  SYNCS.PHASECHK.TRANS64.TRYWAIT P2, [UR21+0xb0], R9 ;  /* 0x0000b009ff0075a7 */ /* 0x000ee40008041115 */
[----:B--23--:R-:W-:Y:S05]  /*5620*/  @!P2 BRA `(.L_x_98) ;  /* 0x000000540064a947 */ /* 0x00cfea0003800000 */
.L_x_198:
        /* <DEDUP_REMOVED lines=9> */
[----:B------:R-:W-:Y:S01]  /*56c0*/  VIADD R14, R14, 0x1 ;  /* 0x000000010e0e7836 */ /* 0x000fe20000000000 */
        /* <DEDUP_REMOVED lines=10> */
[----:B------:R-:W-:Y:S11]  /*5770*/  UMOV UR12, UR36 ;  /* 0x00000024000c7c82 */ /* 0x000ff60008000000 */
        /* <DEDUP_REMOVED lines=8> */
.L_x_200:
[----:B------:R-:W-:Y:S01]  /*5800*/  UPLOP3.LUT UP2, UPT, UPT, UPT, UPT, 0x80, 0x8 ;  /* 0x000000000008789c */ /* 0x000fe20003f4f070 */
[----:B------:R-:W-:Y:S01]  /*5810*/  @!P1 IADD3 R6, P0, PT, R16, 0x580, RZ ;  /* 0x0000058010069810 */ /* 0x000fe20007f1e0ff */
[----:B------:R-:W-:Y:S01]  /*5820*/  UMOV UR6, 0x0 ;  /* 0x0000000000067882 */ /* 0x000fe20000000000 */
[----:B------:R-:W-:Y:S01]  /*5830*/  UMOV UR7, 0x10000000 ;  /* 0x1000000000077882 */ /* 0x000fe20000000000 */
[----:B------:R-:W-:Y:S01]  /*5840*/  VOTEU.ALL UP0, P1 ;  /* 0x0000000000ff7886 */ /* 0x000fe20000800000 */
[----:B------:R-:W-:Y:S01]  /*5850*/  @!P1 R2UR UR5, R6 ;  /* 0x00000000060592ca */ /* 0x000fe200000e0000 */
[----:B--2---:R-:W-:Y:S01]  /*5860*/  @!P1 IMAD.X R0, RZ, RZ, R17, P0 ;  /* 0x000000ffff009224 */ /* 0x004fe200000e0611 */
[----:B------:R-:W-:Y:S01]  /*5870*/  UMOV UR19, UR43 ;  /* 0x0000002b00137c82 */ /* 0x000fe20008000000 */
[----:B------:R-:W-:Y:S01]  /*5880*/  UMOV UR20, UR36 ;  /* 0x0000002400147c82 */ /* 0x000fe20008000000 */
[----:B------:R-:W-:Y:S01]  /*5890*/  @!UP0 UIADD3 UR18, UPT, UPT, UR42, 0x60, URZ ;  /* 0x000000602a128890 */ /* 0x000fe2000fffe0ff */
[----:B------:R-:W-:Y:S01]  /*58a0*/  R2UR UR26, R86 ;  /* 0x00000000561a72ca */ /* 0x000fe200000e0000 */
[----:B------:R-:W-:Y:S01]  /*58b0*/  @!UP0 UIADD3 UR16, UPT, UPT, UR21, 0x6200, URZ ;  /* 0x0000620015108890 */ /* 0x000fe2000fffe0ff */
[----:B------:R-:W-:Y:S01]  /*58c0*/  @!P1 R2UR UR4, R0 ;  /* 0x00000000000492ca */ /* 0x000fe200000e0000 */
[----:B------:R-:W-:Y:S01]  /*58d0*/  @!UP0 UIADD3 UR17, UPT, UPT, UR21, 0x98, URZ ;  /* 0x0000009815118890 */ /* 0x000fe2000fffe0ff */
[----:B------:R-:W-:Y:S01]  /*58e0*/  R2UR UR24, R87 ;  /* 0x00000000571872ca */ /* 0x000fe200000e0000 */
[----:B------:R-:W-:Y:S01]  /*58f0*/  @!UP0 UIADD3 UR10, UPT, UPT, UR42, 0xe0, URZ ;  /* 0x000000e02a0a8890 */ /* 0x000fe2000fffe0ff */
[----:B------:R-:W-:Y:S01]  /*5900*/  ISETP.NE.AND P0, PT, R14, 0x2, PT ;  /* 0x000000020e00780c */ /* 0x000fe20003f05270 */
[----:B------:R-:W-:Y:S01]  /*5910*/  @!UP0 UIADD3 UR8, UPT, UPT, UR21, 0x7200, URZ ;  /* 0x0000720015088890 */ /* 0x000fe2000fffe0ff */
[----:B------:R-:W-:Y:S01]  /*5920*/  IMAD.U32 R8, RZ, RZ, UR5 ;  /* 0x00000005ff087e24 */ /* 0x000fe2000f8e00ff */
[----:B------:R-:W-:Y:S01]  /*5930*/  VOTEU.ALL UP0, P1 ;  /* 0x0000000000ff7886 */ /* 0x000fe20000800000 */
[----:B------:R-:W-:Y:S01]  /*5940*/  UMOV UR11, UR43 ;  /* 0x0000002b000b7c82 */ /* 0x000fe20008000000 */
[----:B------:R-:W-:Y:S01]  /*5950*/  UMOV UR12, UR36 ;  /* 0x00000024000c7c82 */ /* 0x000fe20008000000 */
[----:B------:R-:W-:Y:S01]  /*5960*/  UMOV UR9, UR17 ;  /* 0x0000001100097c82 */ /* 0x000fe20008000000 */
[----:B------:R-:W-:Y:S01]  /*5970*/  SEL R0, RZ, 0x1, P0 ;  /* 0x00000001ff007807 */ /* 0x000fe20000000000 */
[----:B------:R-:W-:Y:S01]  /*5980*/  UIADD3 UR32, UPT, UPT, UR13, UR26, URZ ;  /* 0x0000001a0d207290 */ /* 0x000fe2000fffe0ff */
[----:B------:R-:W-:Y:S01]  /*5990*/  IMAD.U32 R9, RZ, RZ, UR4 ;  /* 0x00000004ff097e24 */ /* 0x000fe2000f8e00ff */
[----:B------:R-:W-:Y:S01]  /*59a0*/  @!P1 R2UR UR4, R8 ;  /* 0x00000000080492ca */ /* 0x000fe200000e0000 */
[----:B------:R-:W-:Y:S01]  /*59b0*/  UMOV UR36, UR29 ;  /* 0x0000001d00247c82 */ /* 0x000fe20008000000 */
[----:B------:R-:W-:Y:S02]  /*59c0*/  LOP3.LUT R13, R13, R0, RZ, 0x3c, !PT ;  /* 0x000000000d0d7212 */ /* 0x000fe400078e3cff */
[----:B------:R-:W-:Y:S02]  /*59d0*/  @!P1 R2UR UR5, R9 ;  /* 0x00000000090592ca */ /* 0x000fe400000e0000 */
[----:B------:R-:W-:Y:S02]  /*59e0*/  LOP3.LUT R15, R15, 0x1, RZ, 0x3c, !PT ;  /* 0x000000010f0f7812 */ /* 0x000fe400078e3cff */
[----:B------:R-:W-:Y:S09]  /*59f0*/  SEL R14, R14, RZ, P0 ;  /* 0x000000ff0e0e7207 */ /* 0x000ff20000000000 */
[----:B------:R2:W-:Y:S01]  /*5a00*/  @!UP0 UTMALDG.3D [UR16], [UR4], desc[UR6] ;  /* 0x00000610040085b4 */ /* 0x0005e20008011000 */
[----:B------:R-:W-:Y:S05]  /*5a10*/  VOTEU.ALL UP0, P1 ;  /* 0x0000000000ff7886 */ /* 0x000fea0000800000 */
[----:B------:R3:W-:Y:S01]  /*5a20*/  @!UP0 UTMALDG.3D [UR8], [UR4], desc[UR6] ;  /* 0x00000608040085b4 */ /* 0x0007e20008011000 */
[----:B------:R3:W-:Y:S01]  /*5a30*/  @!P1 SYNCS.ARRIVE.TRANS64.RED.A0TR RZ, [UR21+0x98], R7 ;  /* 0x00009807ffff99a7 */ /* 0x0007e20008300415 */
[----:B------:R-:W-:Y:S01]  /*5a40*/  SYNCS.ARRIVE.TRANS64.RED.A1T0 RZ, [UR37], RZ ;  /* 0x000000ffffff79a7 */ /* 0x000fe20008100425 */
[----:B--2---:R-:W-:Y:S01]  /*5a50*/  UIADD3 UR20, UPT, UPT, UR14, UR24, URZ ;  /* 0x000000180e147290 */ /* 0x004fe2000fffe0ff */
[----:B------:R-:W-:Y:S11]  /*5a60*/  BRA.U UP1, `(.L_x_100) ;  /* 0xfffffff101047547 */ /* 0x000ff6000b83ffff */
[----:B------:R-:W-:-:S04]  /*5a70*/  SHF.L.U32 R3, R15, 0x1f, RZ ;  /* 0x0000001f0f037819 */ /* 0x000fc800000006ff */
[----:B------:R-:W2:Y:S02]  /*5a80*/  SYNCS.PHASECHK.TRANS64.TRYWAIT P0, [UR21+0xa0], R3 ;  /* 0x0000a003ff0075a7 */ /* 0x000ea40008001115 */
[----:B--2---:R-:W-:Y:S05]  /*5a90*/  @!P0 BRA `(.L_x_101) ;  /* 0x0000005000788947 */ /* 0x004fea0003800000 */
.L_x_202:
[----:B------:R-:W4:Y:S02]  /*5aa0*/  SYNCS.PHASECHK.TRANS64.TRYWAIT P0, [UR21+0xa8], R3 ;  /* 0x0000a803ff0075a7 */ /* 0x000f240008001115 */
[----:B----4-:R-:W-:Y:S05]  /*5ab0*/  @!P0 BRA `(.L_x_102) ;  /* 0x0000005000888947 */ /* 0x010fea0003800000 */
.L_x_204:
[----:B------:R-:W4:Y:S02]  /*5ac0*/  SYNCS.PHASECHK.TRANS64.TRYWAIT P0, [UR21+0xb0], R3 ;  /* 0x0000b003ff0075a7 */ /* 0x000f240008001115 */
[----:B----4-:R-:W-:Y:S05]  /*5ad0*/  @!P0 BRA `(.L_x_103) ;  /* 0x0000005000988947 */ /* 0x010fea0003800000 */
.L_x_206:
[----:B--2---:R-:W-:-:S07]  /*5ae0*/  MOV R0, UR21 ;  /* 0x0000001500007c02 */ /* 0x004fce0008000f00 */
.L_x_104:
[----:B--2---:R-:W-:-:S04]  /*5af0*/  SHF.L.U32 R3, R15, 0x1f, RZ ;  /* 0x0000001f0f037819 */ /* 0x004fc800000006ff */
[----:B------:R2:W4:Y:S03]  /*5b00*/  SYNCS.PHASECHK.TRANS64.TRYWAIT P0, [R0+URZ+0xb8], R3 ;  /* 0x0000b803000075a7 */ /* 0x00052600080011ff */
[----:B----4-:R-:W-:Y:S05]  /*5b10*/  @!P0 NANOSLEEP.SYNCS 0x989680 ;  /* 0x009896800000895d */ /* 0x010fea0003900000 */
[----:B------:R-:W4:Y:S02]  /*5b20*/  @!P0 SYNCS.PHASECHK.TRANS64 P0, [R0+URZ+0xb8], R3 ;  /* 0x0000b803000085a7 */ /* 0x000f2400080010ff */
[----:B-1-34-:R-:W-:Y:S05]  /*5b30*/  @P0 EXIT ;  /* 0x000000000000094d */ /* 0x01afea0003800000 */
[----:B------:R-:W-:Y:S05]  /*5b40*/  BRA `(.L_x_104) ;  /* 0xfffffffc00e87947 */ /* 0x000fea000383ffff */
.L_x_89:
[----:B------:R-:W-:-:S06]  /*5b50*/  UISETP.GE.AND UP0, UPT, UR22, 0x4, UPT ;  /* 0x000000041600788c */ /* 0x000fcc000bf06270 */
[----:B------:R-:W-:-:S13]  /*5b60*/  PLOP3.LUT P0, PT, PT, PT, UP0, 0x80, 0x8 ;  /* 0x000000000008781c */ /* 0x000fda0003f0f008 */
[----:B-1----:R-:W-:Y:S05]  /*5b70*/  @!P0 EXIT ;  /* 0x000000000000894d */ /* 0x002fea0003800000 */
[----:B------:R-:W1:Y:S08]  /*5b80*/  S2UR UR4, SR_CgaCtaId ;  /* 0x00000000000479c3 */ /* 0x000e700000008800 */
[----:B------:R-:W-:Y:S01]  /*5b90*/  BAR.SYNC.DEFER_BLOCKING 0x6, 0xa0 ;  /* 0x0182800000007b1d */ /* 0x000fe20000010000 */
[C---:B------:R-:W-:Y:S01]  /*5ba0*/  IMAD.SHL.U32 R5, R98.reuse, 0x20, RZ ;  /* 0x0000002062057824 */ /* 0x040fe200078e00ff */
[C---:B------:R-:W-:Y:S01]  /*5bb0*/  LOP3.LUT R99, R98.reuse, 0x60, RZ, 0xc0, !PT ;  /* 0x0000006062637812 */ /* 0x040fe200078ec0ff */
[----:B------:R-:W-:Y:S01]  /*5bc0*/  IMAD.SHL.U32 R8, R85, 0x400, RZ ;  /* 0x0000040055087824 */ /* 0x000fe200078e00ff */
[C---:B------:R-:W-:Y:S01]  /*5bd0*/  LOP3.LUT R96, R98.reuse, 0x2, RZ, 0xc0, !PT ;  /* 0x0000000262607812 */ /* 0x040fe200078ec0ff */
[----:B------:R-:W-:Y:S01]  /*5be0*/  IMAD.SHL.U32 R4, R98, 0x4, RZ ;  /* 0x0000000462047824 */ /* 0x000fe200078e00ff */
[----:B------:R-:W-:-:S02]  /*5bf0*/  UMOV UR43, 0x400 ;  /* 0x00000400002b7882 */ /* 0x000fc40000000000 */
[----:B------:R-:W2:Y:S01]  /*5c00*/  LDC.64 R80, c[0x0][0x888] ;  /* 0x00022200ff507b82 */ /* 0x000ea20000000a00 */
[----:B------:R-:W-:Y:S01]  /*5c10*/  LOP3.LUT R97, R5, 0xb20, RZ, 0xc0, !PT ;  /* 0x00000b2005617812 */ /* 0x000fe200078ec0ff */
[----:B------:R-:W-:Y:S01]  /*5c20*/  IMAD.SHL.U32 R6, R85, 0x200000, RZ ;  /* 0x0020000055067824 */ /* 0x000fe200078e00ff */
[----:B------:R-:W-:Y:S01]  /*5c30*/  LOP3.LUT R5, R5, 0xc0, RZ, 0xc0, !PT ;  /* 0x000000c005057812 */ /* 0x000fe200078ec0ff */
[----:B------:R-:W-:Y:S01]  /*5c40*/  IMAD.U32 R37, R98, 0x10000, RZ ;  /* 0x0001000062257824 */ /* 0x000fe200078e00ff */
[----:B------:R-:W-:Y:S01]  /*5c50*/  LOP3.LUT R97, R97, 0x400, R8, 0xf8, !PT ;  /* 0x0000040061617812 */ /* 0x000fe200078ef808 */
[----:B------:R-:W-:Y:S01]  /*5c60*/  HFMA2 R36, -RZ, RZ, 0, 0 ;  /* 0x00000000ff247431 */ /* 0x000fe200000001ff */
[----:B------:R-:W-:Y:S01]  /*5c70*/  LOP3.LUT R4, R5, 0x18, R4, 0xf8, !PT ;  /* 0x0000001805047812 */ /* 0x000fe200078ef804 */
[----:B------:R-:W3:Y:S01]  /*5c80*/  LDC.64 R82, c[0x0][0x890] ;  /* 0x00022400ff527b82 */ /* 0x000ee20000000a00 */
[----:B------:R-:W-:Y:S01]  /*5c90*/  LOP3.LUT R6, R6, 0x200000, RZ, 0xc0, !PT ;  /* 0x0020000006067812 */ /* 0x000fe200078ec0ff */
[----:B------:R-:W-:Y:S01]  /*5ca0*/  IMAD.MOV.U32 R94, RZ, RZ, 0x1 ;  /* 0x00000001ff5e7424 */ /* 0x000fe200078e00ff */
[----:B------:R-:W-:-:S02]  /*5cb0*/  LOP3.LUT R97, R97, R4, RZ, 0xfc, !PT ;  /* 0x0000000461617212 */ /* 0x000fc400078efcff */
[----:B------:R-:W-:Y:S02]  /*5cc0*/  CS2R R92, SRZ ;  /* 0x00000000005c7805 */ /* 0x000fe4000001ff00 */
[----:B------:R-:W-:Y:S01]  /*5cd0*/  LOP3.LUT R98, R98, 0x4, RZ, 0xc0, !PT ;  /* 0x0000000462627812 */ /* 0x000fe200078ec0ff */
[----:B------:R-:W-:Y:S01]  /*5ce0*/  IMAD.MOV.U32 R90, RZ, RZ, RZ ;  /* 0x000000ffff5a7224 */ /* 0x000fe200078e00ff */
[----:B------:R-:W-:Y:S01]  /*5cf0*/  LOP3.LUT R37, R6, 0x400000, R37, 0xf8, !PT ;  /* 0x0040000006257812 */ /* 0x000fe200078ef825 */
[----:B-1----:R-:W-:Y:S01]  /*5d00*/  ULEA UR43, UR4, UR43, 0x18 ;  /* 0x0000002b042b7291 */ /* 0x002fe2000f8ec0ff */
[----:B------:R-:W1:Y:S01]  /*5d10*/  LDC.64 R78, c[0x0][0x8b0] ;  /* 0x00022c00ff4e7b82 */ /* 0x000e620000000a00 */
[----:B------:R-:W4:Y:S02]  /*5d20*/  LDCU UR59, c[0x0][0x370] ;  /* 0x00006e00ff3b77ac */ /* 0x000f240008000800 */
[----:B------:R-:W-:Y:S01]  /*5d30*/  UIADD3 UR4, UPT, UPT, UR43, 0x200, URZ ;  /* 0x000002002b047890 */ /* 0x000fe2000fffe0ff */
[----:B------:R-:W1:Y:S04]  /*5d40*/  LDCU.64 UR62, c[0x0][0x348] ;  /* 0x00006900ff3e77ac */ /* 0x000e680008000a00 */
[----:B------:R-:W4:Y:S01]  /*5d50*/  LDS R0, [UR43+0x180] ;  /* 0x0001802bff007984 */ /* 0x000f220008000800 */
[----:B------:R-:W1:Y:S01]  /*5d60*/  LDC.64 R76, c[0x0][0x8a8] ;  /* 0x00022a00ff4c7b82 */ /* 0x000e620000000a00 */
[----:B------:R-:W-:Y:S01]  /*5d70*/  IMAD.U32 R88, RZ, RZ, UR4 ;  /* 0x00000004ff587e24 */ /* 0x000fe2000f8e00ff */
[----:B------:R-:W1:Y:S03]  /*5d80*/  LDCU UR42, c[0x0][0xb0c] ;  /* 0x00016180ff2a77ac */ /* 0x000e660008000800 */
[----:B------:R-:W-:Y:S01]  /*5d90*/  IMAD R97, R97, 0x2, R88 ;  /* 0x0000000261617824 */ /* 0x000fe200078e0258 */
[----:B------:R-:W1:Y:S03]  /*5da0*/  LDCU UR39, c[0x0][0xb30] ;  /* 0x00016600ff2777ac */ /* 0x000e660008000800 */
[--C-:B------:R-:W-:Y:S01]  /*5db0*/  IMAD R96, R96, -0x10, R97.reuse ;  /* 0xfffffff060607824 */ /* 0x100fe200078e0261 */
[----:B------:R-:W1:Y:S01]  /*5dc0*/  LDCU.64 UR56, c[0x0][0x888] ;  /* 0x00011100ff3877ac */ /* 0x000e620008000a00 */
[----:B------:R-:W-:Y:S01]  /*5dd0*/  IMAD R95, R98, -0x10, R97 ;  /* 0xfffffff0625f7824 */ /* 0x000fe200078e0261 */
[----:B------:R-:W1:Y:S01]  /*5de0*/  LDCU.64 UR40, c[0x0][0xb28] ;  /* 0x00016500ff2877ac */ /* 0x000e620008000a00 */
[----:B------:R-:W1:Y:S01]  /*5df0*/  LDCU.128 UR52, c[0x0][0xb10] ;  /* 0x00016200ff3477ac */ /* 0x000e620008000c00 */
[----:B------:R-:W1:Y:S01]  /*5e00*/  LDCU UR58, c[0x0][0x374] ;  /* 0x00006e80ff3a77ac */ /* 0x000e620008000800 */
[----:B------:R-:W-:Y:S01]  /*5e10*/  UMOV UR47, URZ ;  /* 0x000000ff002f7c82 */ /* 0x000fe20008000000 */
[----:B------:R-:W-:Y:S01]  /*5e20*/  UMOV UR46, URZ ;  /* 0x000000ff002e7c82 */ /* 0x000fe20008000000 */
[----:B--234-:R-:W-:-:S07]  /*5e30*/  IADD3 R37, PT, PT, R0, R37, RZ ;  /* 0x0000002500257210 */ /* 0x01cfce0007ffe0ff */
.L_x_148:
[----:B------:R-:W-:Y:S02]  /*5e40*/  LEA R3, R90, UR43, 0x3 ;  /* 0x0000002b5a037c11 */ /* 0x000fe4000f8e18ff */
[----:B------:R-:W-:Y:S02]  /*5e50*/  SHF.L.U32 R0, R92, 0x1f, RZ ;  /* 0x0000001f5c007819 */ /* 0x000fe400000006ff */
[----:B------:R-:W-:Y:S02]  /*5e60*/  LEA R5, R90, UR43, 0x4 ;  /* 0x0000002b5a057c11 */ /* 0x000fe4000f8e20ff */
[----:B--2---:R-:W2:Y:S02]  /*5e70*/  SYNCS.PHASECHK.TRANS64.TRYWAIT P0, [R3+URZ+0xd0], R0 ;  /* 0x0000d000030075a7 */ /* 0x004ea400080011ff */
[----:B-12---:R-:W-:Y:S05]  /*5e80*/  @!P0 BRA `(.L_x_105) ;  /* 0x0000004c00c48947 */ /* 0x006fea0003800000 */
.L_x_207:
[----:B------:R-:W3:Y:S01]  /*5e90*/  LDS.128 R4, [R5+0x160] ;  /* 0x0001600005047984 */ /* 0x000ee20000000c00 */
[----:B------:R-:W-:Y:S01]  /*5ea0*/  UISETP.GE.AND UP0, UPT, UR45, 0x1, UPT ;  /* 0x000000012d00788c */ /* 0x000fe2000bf06270 */
[----:B------:R-:W-:Y:S01]  /*5eb0*/  @!PT LDS RZ, [RZ] ;  /* 0x00000000fffff984 */ /* 0x000fe20000000800 */
[----:B------:R-:W-:Y:S01]  /*5ec0*/  @!PT LDS RZ, [RZ] ;  /* 0x00000000fffff984 */ /* 0x000fe20000000800 */
[----:B------:R-:W-:Y:S01]  /*5ed0*/  @!PT LDS RZ, [RZ] ;  /* 0x00000000fffff984 */ /* 0x000fe20000000800 */
[----:B------:R-:W-:Y:S01]  /*5ee0*/  @!PT LDS RZ, [RZ] ;  /* 0x00000000fffff984 */ /* 0x000fe20000000800 */
[----:B------:R4:W-:Y:S06]  /*5ef0*/  MEMBAR.ALL.CTA ;  /* 0x0000000000007992 */ /* 0x0009ec0000008000 */
[----:B----4-:R-:W4:Y:S01]  /*5f00*/  FENCE.VIEW.ASYNC.S ;  /* 0x00000000000073c6 */ /* 0x010f220000000000 */
[----:B---3--:R-:W-:Y:S11]  /*5f10*/  LOP3.LUT P0, RZ, R6, 0x1, RZ, 0xc0, !PT ;  /* 0x0000000106ff7812 */ /* 0x008ff6000780c0ff */
[----:B------:R-:W-:Y:S02]  /*5f20*/  @!UPT UIADD3 URZ, UPT, UPT, URZ, URZ, URZ ;  /* 0x000000fffffff290 */ /* 0x000fe4000fffe0ff */
[----:B----4-:R-:W-:Y:S01]  /*5f30*/  VOTEU.ANY UP1, P0 ;  /* 0x0000000000ff7886 */ /* 0x010fe20000020100 */
[----:B------:R-:W-:Y:S01]  /*5f40*/  PLOP3.LUT P0, PT, PT, PT, UP1, 0x80, 0x8 ;  /* 0x000000000008781c */ /* 0x000fe20003f0f018 */
[----:B------:R-:W-:Y:S11]  /*5f50*/  UP2UR UR61, UPR, URZ, 0x2 ;  /* 0x00000002ff3d7883 */ /* 0x000ff60008000000 */
[----:B------:R-:W-:Y:S01]  /*5f60*/  @!UPT UIADD3 URZ, UPT, UPT, URZ, URZ, URZ ;  /* 0x000000fffffff290 */ /* 0x000fe2000fffe0ff */
[----:B--2---:R-:W-:Y:S02]  /*5f70*/  @P0 SHF.R.U32.HI R0, RZ, 0x10, R5 ;  /* 0x00000010ff000819 */ /* 0x004fe40000011605 */
        /* <DEDUP_REMOVED lines=12> */
[----:B------:R-:W3:Y:S01]  /*6040*/  LDCU UR12, c[0x0][0xb20] ;  /* 0x00016400ff0c77ac */ /* 0x000ee20008000800 */
[----:B-1----:R-:W-:Y:S02]  /*6050*/  UIMAD.WIDE.U32 UR4, UR58, UR55, URZ ;  /* 0x000000373a0472a5 */ /* 0x002fe4000f8e00ff */
[----:B------:R-:W-:Y:S02]  /*6060*/  UIMAD.WIDE.U32 UR6, UR59, UR52, URZ ;  /* 0x000000343b0672a5 */ /* 0x000fe4000f8e00ff */
[----:B------:R-:W-:Y:S02]  /*6070*/  UISETP.NE.AND UP0, UPT, UR54, 0x1, UPT ;  /* 0x000000013600788c */ /* 0x000fe4000bf05270 */
[----:B------:R-:W-:Y:S02]  /*6080*/  UIMAD.WIDE.U32 UR8, UR37, UR55, URZ ;  /* 0x00000037250872a5 */ /* 0x000fe4000f8e00ff */
[----:B------:R-:W-:Y:S02]  /*6090*/  UIMAD.WIDE.U32 UR10, UR38, UR52, URZ ;  /* 0x00000034260a72a5 */ /* 0x000fe4000f8e00ff */
[----:B------:R-:W-:Y:S02]  /*60a0*/  UISETP.NE.AND UP1, UPT, UR42, 0x1, UPT ;  /* 0x000000012a00788c */ /* 0x000fe4000bf25270 */
[----:B------:R-:W-:Y:S01]  /*60b0*/  UISETP.NE.AND UP2, UPT, UR45, 0x1, UPT ;  /* 0x000000012d00788c */ /* 0x000fe2000bf45270 */
[----:B------:R-:W-:Y:S02]  /*60c0*/  UMOV UR4, UR5 ;  /* 0x0000000500047c82 */ /* 0x000fe40008000000 */
[----:B---3--:R-:W-:Y:S03]  /*60d0*/  USHF.R.U32.HI UR5, URZ, UR12, UR4 ;  /* 0x0000000cff057299 */ /* 0x008fe60008011604 */
[----:B------:R-:W-:Y:S02]  /*60e0*/  UMOV UR4, UR7 ;  /* 0x0000000700047c82 */ /* 0x000fe40008000000 */
[----:B------:R-:W-:Y:S02]  /*60f0*/  USHF.R.U32.HI UR7, URZ, UR53, UR4 ;  /* 0x00000035ff077299 */ /* 0x000fe40008011604 */
[----:B------:R-:W-:Y:S02]  /*6100*/  USEL UR4, UR58, UR5, !UP0 ;  /* 0x000000053a047287 */ /* 0x000fe4000c000000 */
[----:B------:R-:W-:Y:S01]  /*6110*/  USEL UR7, UR59, UR7, !UP1 ;  /* 0x000000073b077287 */ /* 0x000fe2000c800000 */
[----:B------:R-:W-:Y:S01]  /*6120*/  UMOV UR5, UR9 ;  /* 0x0000000900057c82 */ /* 0x000fe20008000000 */
[----:B------:R-:W-:Y:S02]  /*6130*/  UIMAD.WIDE.U32 UR8, UR4, UR40, URZ ;  /* 0x00000028040872a5 */ /* 0x000fe4000f8e00ff */
[----:B------:R-:W-:Y:S03]  /*6140*/  USHF.R.U32.HI UR6, URZ, UR12, UR5 ;  /* 0x0000000cff067299 */ /* 0x000fe60008011605 */
[----:B------:R-:W-:Y:S01]  /*6150*/  UMOV UR5, UR11 ;  /* 0x0000000b00057c82 */ /* 0x000fe20008000000 */
[----:B------:R-:W-:Y:S02]  /*6160*/  UIMAD.WIDE.U32 UR10, UR7, UR40, URZ ;  /* 0x00000028070a72a5 */ /* 0x000fe4000f8e00ff */
[----:B------:R-:W-:Y:S02]  /*6170*/  USHF.R.U32.HI UR12, URZ, UR53, UR5 ;  /* 0x00000035ff0c7299 */ /* 0x000fe40008011605 */
[----:B------:R-:W-:Y:S01]  /*6180*/  USEL UR6, UR37, UR6, !UP0 ;  /* 0x0000000625067287 */ /* 0x000fe2000c000000 */
[----:B------:R-:W-:Y:S02]  /*6190*/  UMOV UR5, UR9 ;  /* 0x0000000900057c82 */ /* 0x000fe40008000000 */
[----:B------:R-:W-:Y:S01]  /*61a0*/  UMOV UR10, UR11 ;  /* 0x0000000b000a7c82 */ /* 0x000fe20008000000 */
[----:B------:R-:W-:Y:S02]  /*61b0*/  @UP2 USHF.R.U32.HI UR4, URZ, UR41, UR5 ;  /* 0x00000029ff042299 */ /* 0x000fe40008011605 */
[----:B------:R-:W-:Y:S02]  /*61c0*/  @UP2 USHF.R.U32.HI UR7, URZ, UR41, UR10 ;  /* 0x00000029ff072299 */ /* 0x000fe4000801160a */
[----:B------:R-:W-:Y:S02]  /*61d0*/  UIMAD UR4, UR45, UR4, URZ ;  /* 0x000000042d0472a4 */ /* 0x000fe4000f8e02ff */
        /* <DEDUP_REMOVED lines=8> */
[----:B------:R-:W-:Y:S02]  /*6260*/  USEL UR11, UR6, UR4, !UP2 ;  /* 0x00000004060b7287 */ /* 0x000fe4000d000000 */
[----:B------:R-:W-:Y:S02]  /*6270*/  UIADD3 UR8, UPT, UPT, -UR5, URZ, URZ ;  /* 0x000000ff05087290 */ /* 0x000fe4000fffe1ff */
[----:B------:R-:W-:Y:S01]  /*6280*/  UIADD3 UR10, UPT, UPT, -UR11, URZ, URZ ;  /* 0x000000ff0b0a7290 */ /* 0x000fe2000fffe1ff */
[----:B------:R-:W-:Y:S01]  /*6290*/  @!UP0 UMOV UR4, UR9 ;  /* 0x0000000900048c82 */ /* 0x000fe20008000000 */
[----:B------:R-:W-:Y:S02]  /*62a0*/  UIADD3 UR9, UPT, UPT, -UR6, URZ, URZ ;  /* 0x000000ff06097290 */ /* 0x000fe4000fffe1ff */
[----:B------:R-:W-:Y:S02]  /*62b0*/  @!UP0 USHF.R.U32.HI UR4, URZ, UR41, UR4 ;  /* 0x00000029ff048299 */ /* 0x000fe40008011604 */
[----:B------:R-:W-:Y:S02]  /*62c0*/  UIMAD UR10, UR45, UR10, UR6 ;  /* 0x0000000a2d0a72a4 */ /* 0x000fe4000f8e0206 */
[----:B------:R-:W-:Y:S04]  /*62d0*/  @!UP0 USEL UR4, UR5, UR4, !UP2 ;  /* 0x0000000405048287 */ /* 0x000fe8000d000000 */
[----:B------:R-:W-:Y:S02]  /*62e0*/  @!UP0 UIMAD UR10, UR7, UR10, UR4 ;  /* 0x0000000a070a82a4 */ /* 0x000fe4000f8e0204 */
[----:B------:R-:W-:Y:S02]  /*62f0*/  @!UP0 UIADD3 UR11, UPT, UPT, UR11, -UR4, URZ ;  /* 0x800000040b0b8290 */ /* 0x000fe4000fffe0ff */
[----:B------:R-:W-:Y:S02]  /*6300*/  UIMAD UR7, UR42, UR8, UR38 ;  /* 0x000000082a0772a4 */ /* 0x000fe4000f8e0226 */
[----:B------:R-:W-:Y:S02]  /*6310*/  @!UP0 UIMAD UR6, UR11, UR45, UR5 ;  /* 0x0000002d0b0682a4 */ /* 0x000fe4000f8e0205 */
[----:B------:R-:W-:Y:S01]  /*6320*/  UIMAD UR4, UR54, UR9, UR37 ;  /* 0x00000009360472a4 */ /* 0x000fe2000f8e0225 */
[----:B------:R-:W-:Y:S02]  /*6330*/  @!UP0 UMOV UR5, UR10 ;  /* 0x0000000a00058c82 */ /* 0x000fe40008000000 */
[----:B------:R-:W-:Y:S02]  /*6340*/  UIMAD UR38, UR5, UR42, UR7 ;  /* 0x0000002a052672a4 */ /* 0x000fe4000f8e0207 */
[----:B------:R-:W-:Y:S11]  /*6350*/  UIMAD UR37, UR6, UR54, UR4 ;  /* 0x00000036062572a4 */ /* 0x000ff6000f8e0204 */
[----:B------:R-:W-:Y:S01]  /*6360*/  @!UPT UIADD3 URZ, UPT, UPT, URZ, URZ, URZ ;  /* 0x000000fffffff290 */ /* 0x000fe2000fffe0ff */
.L_x_106:
[----:B-1----:R-:W-:Y:S01]  /*6370*/  UISETP.NE.AND UP0, UPT, UR39, 0x1, UPT ;  /* 0x000000012700788c */ /* 0x002fe2000bf05270 */
[----:B------:R-:W-:Y:S01]  /*6380*/  LOP3.LUT P0, RZ, R88, 0x1b0, RZ, 0xc0, !PT ;  /* 0x000001b058ff7812 */ /* 0x000fe2000780c0ff */
[----:B------:R-:W-:Y:S01]  /*6390*/  USHF.L.U32 UR50, UR20, 0x6, URZ ;  /* 0x0000000614327899 */ /* 0x000fe200080006ff */
[----:B------:R-:W-:Y:S01]  /*63a0*/  BSSY.RECONVERGENT B6, `(.L_x_107) ;  /* 0x0000034000067945 */ /* 0x000fe20003800200 */
[----:B------:R-:W-:Y:S01]  /*63b0*/  USHF.L.U32 UR49, UR32, 0x8, URZ ;  /* 0x0000000820317899 */ /* 0x000fe200080006ff */
[----:B------:R-:W-:Y:S06]  /*63c0*/  IADD3 R90, PT, PT, R90, 0x1, RZ ;  /* 0x000000015a5a7810 */ /* 0x000fec0007ffe0ff */
[----:B------:R-:W1:Y:S01]  /*63d0*/  @!UP0 LDCU.128 UR12, c[0x0][0xb10] ;  /* 0x00016200ff0c87ac */ /* 0x000e620008000c00 */
[----:B------:R-:W3:Y:S01]  /*63e0*/  @!UP0 LDCU UR5, c[0x0][0xb0c] ;  /* 0x00016180ff0587ac */ /* 0x000ee20008000800 */
[----:B------:R-:W4:Y:S01]  /*63f0*/  @!UP0 LDCU UR10, c[0x0][0xb20] ;  /* 0x00016400ff0a87ac */ /* 0x000f220008000800 */
[----:B-1----:R-:W-:Y:S02]  /*6400*/  UIMAD.WIDE.U32 UR8, UR38, UR12, URZ ;  /* 0x0000000c260872a5 */ /* 0x002fe4000f8e00ff */
[----:B------:R-:W-:Y:S02]  /*6410*/  UIMAD.WIDE.U32 UR6, UR37, UR15, URZ ;  /* 0x0000000f250672a5 */ /* 0x000fe4000f8e00ff */
[----:B------:R-:W-:Y:S03]  /*6420*/  @!UP0 UISETP.NE.AND UP1, UPT, UR14, 0x1, UPT ;  /* 0x000000010e00888c */ /* 0x000fe6000bf25270 */
[----:B------:R-:W-:Y:S01]  /*6430*/  @!UP0 UMOV UR4, UR9 ;  /* 0x0000000900048c82 */ /* 0x000fe20008000000 */
[----:B---3--:R-:W-:Y:S02]  /*6440*/  @!UP0 UISETP.NE.AND UP2, UPT, UR5, 0x1, UPT ;  /* 0x000000010500888c */ /* 0x008fe4000bf45270 */
[----:B------:R-:W-:Y:S01]  /*6450*/  @!UP0 USHF.R.U32.HI UR4, URZ, UR13, UR4 ;  /* 0x0000000dff048299 */ /* 0x000fe20008011604 */
[----:B------:R-:W-:Y:S02]  /*6460*/  @!UP0 UMOV UR6, UR7 ;  /* 0x0000000700068c82 */ /* 0x000fe40008000000 */
[----:B----4-:R-:W-:Y:S02]  /*6470*/  @!UP0 USHF.R.U32.HI UR6, URZ, UR10, UR6 ;  /* 0x0000000aff068299 */ /* 0x010fe40008011606 */
[----:B------:R-:W-:Y:S02]  /*6480*/  @!UP0 USEL UR7, UR38, UR4, !UP2 ;  /* 0x0000000426078287 */ /* 0x000fe4000d000000 */
[----:B------:R-:W-:Y:S04]  /*6490*/  @!UP0 USEL UR6, UR37, UR6, !UP1 ;  /* 0x0000000625068287 */ /* 0x000fe8000c800000 */
[----:B------:R-:W-:Y:S02]  /*64a0*/  @!UP0 UIADD3 UR4, UPT, UPT, -UR7, UR6, URZ ;  /* 0x0000000607048290 */ /* 0x000fe4000fffe1ff */
[----:B------:R-:W-:Y:S02]  /*64b0*/  @!UP0 UIADD3 UR6, UPT, UPT, UR7, -UR6, URZ ;  /* 0x8000000607068290 */ /* 0x000fe4000fffe0ff */
[----:B------:R-:W-:Y:S02]  /*64c0*/  @!UP0 UIMAD UR38, UR4, UR5, UR38 ;  /* 0x00000005042682a4 */ /* 0x000fe4000f8e0226 */
[----:B------:R-:W-:Y:S01]  /*64d0*/  @!UP0 UIMAD UR37, UR6, UR14, UR37 ;  /* 0x0000000e062582a4 */ /* 0x000fe2000f8e0225 */
[----:B------:R-:W-:Y:S11]  /*64e0*/  @!P0 BRA `(.L_x_108) ;  /* 0x00000000007c8947 */ /* 0x000ff60003800000 */
[----:B------:R-:W1:Y:S01]  /*64f0*/  LDCU.64 UR8, c[0x4][0x80] ;  /* 0x01001000ff0877ac */ /* 0x000e620008000a00 */
[----:B------:R-:W-:Y:S01]  /*6500*/  MOV R2, 0x0 ;  /* 0x0000000000027802 */ /* 0x000fe20000000f00 */
[----:B------:R-:W-:Y:S02]  /*6510*/  HFMA2 R12, -RZ, RZ, 0, 5.9604644775390625e-08 ;  /* 0x00000001ff0c7431 */ /* 0x000fe400000001ff */
[----:B------:R-:W-:Y:S01]  /*6520*/  IMAD.MOV.U32 R8, RZ, RZ, 0x70 ;  /* 0x00000070ff087424 */ /* 0x000fe200078e00ff */
[----:B------:R3:W4:Y:S01]  /*6530*/  LDC.64 R14, c[0x4][R2] ;  /* 0x01000000020e7b82 */ /* 0x0007220000000a00 */
[----:B------:R-:W2:Y:S01]  /*6540*/  LDCU.64 UR6, c[0x4][0x88] ;  /* 0x01001100ff0677ac */ /* 0x000ea20008000a00 */
[----:B------:R-:W-:Y:S01]  /*6550*/  IMAD.MOV.U32 R13, RZ, RZ, RZ ;  /* 0x000000ffff0d7224 */ /* 0x000fe200078e00ff */
[----:B------:R-:W2:Y:S01]  /*6560*/  LDCU.64 UR4, c[0x4][0x8] ;  /* 0x01000100ff0477ac */ /* 0x000ea20008000a00 */
[----:B-1----:R-:W-:Y:S01]  /*6570*/  MOV R5, UR9 ;  /* 0x0000000900057c02 */ /* 0x002fe20008000f00 */
[----:B------:R-:W-:Y:S01]  /*6580*/  IMAD.U32 R4, RZ, RZ, UR8 ;  /* 0x00000008ff047e24 */ /* 0x000fe2000f8e00ff */
[----:B--2---:R-:W-:Y:S01]  /*6590*/  MOV R7, UR7 ;  /* 0x0000000700077c02 */ /* 0x004fe20008000f00 */
[----:B------:R-:W-:Y:S01]  /*65a0*/  IMAD.U32 R6, RZ, RZ, UR6 ;  /* 0x00000006ff067e24 */ /* 0x000fe2000f8e00ff */
[----:B------:R-:W-:Y:S01]  /*65b0*/  MOV R11, UR5 ;  /* 0x00000005000b7c02 */ /* 0x000fe20008000f00 */
[----:B------:R-:W-:Y:S02]  /*65c0*/  IMAD.U32 R10, RZ, RZ, UR4 ;  /* 0x00000004ff0a7e24 */ /* 0x000fe4000f8e00ff */
[----:B------:R-:W-:Y:S07]  /*65d0*/  LEPC R20, `(.L_x_109) ;  /* 0x000000001014794e */ /* 0x000fee0000000000 */
[----:B---345:R-:W-:Y:S05]  /*65e0*/  CALL.ABS.NOINC R14 ;  /* 0x000000000e007343 */ /* 0x038fea0003c00000 */
.L_x_109:
[----:B------:R-:W1:Y:S01]  /*65f0*/  LDCU.64 UR8, c[0x4][0x80] ;  /* 0x01001000ff0877ac */ /* 0x000e620008000a00 */
[----:B------:R-:W2:Y:S01]  /*6600*/  LDC.64 R2, c[0x4][R2] ;  /* 0x0100000002027b82 */ /* 0x000ea20000000a00 */
[----:B------:R-:W-:Y:S02]  /*6610*/  HFMA2 R12, -RZ, RZ, 0, 5.9604644775390625e-08 ;  /* 0x00000001ff0c7431 */ /* 0x000fe400000001ff */
[----:B------:R-:W-:Y:S02]  /*6620*/  IMAD.MOV.U32 R8, RZ, RZ, 0x70 ;  /* 0x00000070ff087424 */ /* 0x000fe400078e00ff */
[----:B------:R-:W-:Y:S01]  /*6630*/  IMAD.MOV.U32 R13, RZ, RZ, RZ ;  /* 0x000000ffff0d7224 */ /* 0x000fe200078e00ff */
[----:B------:R-:W3:Y:S01]  /*6640*/  LDCU.64 UR6, c[0x4][0x88] ;  /* 0x01001100ff0677ac */ /* 0x000ee20008000a00 */
[----:B------:R-:W4:Y:S01]  /*6650*/  LDCU.64 UR4, c[0x4][0x8] ;  /* 0x01000100ff0477ac */ /* 0x000f220008000a00 */
[----:B-1----:R-:W-:Y:S02]  /*6660*/  MOV R4, UR8 ;  /* 0x0000000800047c02 */ /* 0x002fe40008000f00 */
[----:B------:R-:W-:Y:S02]  /*6670*/  MOV R5, UR9 ;  /* 0x0000000900057c02 */ /* 0x000fe40008000f00 */
[----:B---3--:R-:W-:Y:S01]  /*6680*/  MOV R7, UR7 ;  /* 0x0000000700077c02 */ /* 0x008fe20008000f00 */
[----:B------:R-:W-:Y:S01]  /*6690*/  IMAD.U32 R6, RZ, RZ, UR6 ;  /* 0x00000006ff067e24 */ /* 0x000fe2000f8e00ff */
[----:B----4-:R-:W-:Y:S01]  /*66a0*/  MOV R11, UR5 ;  /* 0x00000005000b7c02 */ /* 0x010fe20008000f00 */
[----:B------:R-:W-:Y:S02]  /*66b0*/  IMAD.U32 R10, RZ, RZ, UR4 ;  /* 0x00000004ff0a7e24 */ /* 0x000fe4000f8e00ff */
[----:B------:R-:W-:Y:S07]  /*66c0*/  LEPC R20, `(.L_x_108) ;  /* 0x000000001014794e */ /* 0x000fee0000000000 */
[----:B--2---:R-:W-:Y:S05]  /*66d0*/  CALL.ABS.NOINC R2 ;  /* 0x0000000002007343 */ /* 0x004fea0003c00000 */
.L_x_108:
[----:B------:R-:W-:Y:S05]  /*66e0*/  BSYNC.RECONVERGENT B6 ;  /* 0x0000000000067941 */ /* 0x000fea0003800200 */
.L_x_107:
[----:B------:R-:W-:Y:S02]  /*66f0*/  ISETP.NE.U32.AND P0, PT, RZ, UR56, PT ;  /* 0x00000038ff007c0c */ /* 0x000fe4000bf05070 */
[C---:B------:R-:W-:Y:S02]  /*6700*/  ISETP.NE.U32.AND P1, PT, R82.reuse, RZ, PT ;  /* 0x000000ff5200720c */ /* 0x040fe40003f25070 */
[----:B------:R-:W-:Y:S02]  /*6710*/  ISETP.NE.U32.AND P4, PT, R82, RZ, PT ;  /* 0x000000ff5200720c */ /* 0x000fe40003f85070 */
[----:B------:R-:W-:Y:S02]  /*6720*/  ISETP.NE.AND.EX P0, PT, RZ, UR57, PT, P0 ;  /* 0x00000039ff007c0c */ /* 0x000fe4000bf05300 */
[C---:B------:R-:W-:Y:S02]  /*6730*/  ISETP.NE.AND.EX P1, PT, R83.reuse, RZ, PT, P1 ;  /* 0x000000ff5300720c */ /* 0x040fe40003f25310 */
[----:B------:R-:W-:Y:S02]  /*6740*/  ISETP.NE.AND.EX P4, PT, R83, RZ, P0, P4 ;  /* 0x000000ff5300720c */ /* 0x000fe40000785340 */
[----:B------:R-:W-:Y:S02]  /*6750*/  ISETP.NE.U32.AND P5, PT, R78, RZ, PT ;  /* 0x000000ff4e00720c */ /* 0x000fe40003fa5070 */
[----:B------:R-:W-:Y:S02]  /*6760*/  ISETP.NE.U32.AND P3, PT, RZ, UR56, PT ;  /* 0x00000038ff007c0c */ /* 0x000fe4000bf65070 */
[----:B------:R-:W-:Y:S02]  /*6770*/  PLOP3.LUT P2, PT, PT, PT, PT, 0x8, 0x80 ;  /* 0x000000000080781c */ /* 0x000fe40003f4e170 */
[----:B------:R-:W-:Y:S02]  /*6780*/  ISETP.NE.AND.EX P5, PT, R79, RZ, PT, P5 ;  /* 0x000000ff4f00720c */ /* 0x000fe40003fa5350 */
[----:B------:R-:W-:Y:S03]  /*6790*/  ISETP.NE.AND.EX P3, PT, RZ, UR57, PT, P3 ;  /* 0x00000039ff007c0c */ /* 0x000fe6000bf65330 */
[----:B------:R-:W-:Y:S01]  /*67a0*/  @!P4 PLOP3.LUT P2, PT, P1, PT, PT, 0x80, 0x8 ;  /* 0x000000000008c81c */ /* 0x000fe20000f4f070 */
[----:B------:R-:W-:Y:S01]  /*67b0*/  @!UPT UIADD3 URZ, UPT, UPT, URZ, URZ, URZ ;  /* 0x000000fffffff290 */ /* 0x000fe2000fffe0ff */
[----:B------:R-:W-:Y:S11]  /*67c0*/  @!P1 BRA `(.L_x_110) ;  /* 0x0000000000309947 */ /* 0x000ff60003800000 */
[----:B------:R-:W-:Y:S01]  /*67d0*/  ISETP.NE.U32.AND P0, PT, R80, RZ, PT ;  /* 0x000000ff5000720c */ /* 0x000fe20003f05070 */
[----:B------:R-:W1:Y:S01]  /*67e0*/  LDCU.64 UR4, c[0x0][0x358] ;  /* 0x00006b00ff0477ac */ /* 0x000e620008000a00 */
[----:B------:R-:W-:Y:S02]  /*67f0*/  IMAD.MOV.U32 R84, RZ, RZ, 0x1 ;  /* 0x00000001ff547424 */ /* 0x000fe400078e00ff */
[----:B------:R-:W-:Y:S11]  /*6800*/  ISETP.NE.AND.EX P0, PT, R81, RZ, PT, P0 ;  /* 0x000000ff5100720c */ /* 0x000ff60003f05300 */
[----:B------:R-:W-:Y:S02]  /*6810*/  @!UPT UIADD3 URZ, UPT, UPT, URZ, URZ, URZ ;  /* 0x000000fffffff290 */ /* 0x000fe4000fffe0ff */
[----:B------:R-:W3:Y:S01]  /*6820*/  @P0 LDC.64 R2, c[0x0][0x888] ;  /* 0x00022200ff020b82 */ /* 0x000ee20000000a00 */
[----:B--2---:R-:W-:Y:S04]  /*6830*/  @P0 IMAD R0, R82, UR36, RZ ;  /* 0x0000002452000c24 */ /* 0x004fe8000f8e02ff */
[----:B---3--:R-:W-:Y:S04]  /*6840*/  @P0 IMAD.WIDE R2, R0, 0x4, R2 ;  /* 0x0000000400020825 */ /* 0x008fe800078e0202 */
[----:B------:R-:W-:Y:S01]  /*6850*/  HFMA2 R0, -RZ, RZ, 0, 5.9604644775390625e-08 ;  /* 0x00000001ff007431 */ /* 0x000fe200000001ff */
[----:B-1---5:R1:W5:Y:S04]  /*6860*/  @P0 LDG.E R41, desc[UR4][R2.64] ;  /* 0x0000000402290981 */ /* 0x022368000c1e1900 */
[----:B------:R-:W-:Y:S01]  /*6870*/  @!P0 PRMT R84, R0, 0x7610, R84 ;  /* 0x0000761000548816 */ /* 0x000fe20000000054 */
[----:B-1----:R-:W3:Y:S06]  /*6880*/  @!P0 LDC R41, c[0x0][0x880] ;  /* 0x00022000ff298b82 */ /* 0x002eec0000000800 */
.L_x_110:
[----:B------:R-:W-:Y:S05]  /*6890*/  @!P5 BRA `(.L_x_111) ;  /* 0x000000000024d947 */ /* 0x000fea0003800000 */
[----:B------:R-:W-:Y:S01]  /*68a0*/  ISETP.NE.U32.AND P0, PT, R76, RZ, PT ;  /* 0x000000ff4c00720c */ /* 0x000fe20003f05070 */
[----:B------:R-:W1:Y:S03]  /*68b0*/  LDCU.64 UR4, c[0x0][0x358] ;  /* 0x00006b00ff0477ac */ /* 0x000e660008000a00 */
[----:B------:R-:W-:Y:S11]  /*68c0*/  ISETP.NE.AND.EX P0, PT, R77, RZ, PT, P0 ;  /* 0x000000ff4d00720c */ /* 0x000ff60003f05300 */
[----:B------:R-:W-:Y:S02]  /*68d0*/  @!UPT UIADD3 URZ, UPT, UPT, URZ, URZ, URZ ;  /* 0x000000fffffff290 */ /* 0x000fe4000fffe0ff */
[----:B------:R-:W4:Y:S01]  /*68e0*/  @P0 LDC.64 R2, c[0x0][0x8a8] ;  /* 0x00022a00ff020b82 */ /* 0x000f220000000a00 */
[----:B--2---:R-:W-:Y:S04]  /*68f0*/  @P0 IMAD R0, R78, UR36, RZ ;  /* 0x000000244e000c24 */ /* 0x004fe8000f8e02ff */
[----:B----4-:R-:W-:Y:S05]  /*6900*/  @P0 IMAD.WIDE R2, R0, 0x4, R2 ;  /* 0x0000000400020825 */ /* 0x010fea00078e0202 */
[----:B-1---5:R1:W5:Y:S02]  /*6910*/  @P0 LDG.E R38, desc[UR4][R2.64] ;  /* 0x0000000402260981 */ /* 0x022364000c1e1900 */
[----:B-1----:R-:W4:Y:S02]  /*6920*/  @!P0 LDC R38, c[0x0][0x8a0] ;  /* 0x00022800ff268b82 */ /* 0x002f240000000800 */
.L_x_111:
[----:B---3-5:R-:W-:Y:S01]  /*6930*/  FSETP.NEU.AND P0, PT, R41, RZ, PT ;  /* 0x000000ff2900720b */ /* 0x028fe20003f0d000 */
[----:B------:R-:W-:Y:S01]  /*6940*/  BSSY B1, `(.L_x_112) ;  /* 0x0000038000017945 */ /* 0x000fe20003800000 */
[----:B------:R-:W-:Y:S01]  /*6950*/  SEL R3, RZ, 0xffffffff, P3 ;  /* 0xffffffffff037807 */ /* 0x000fe20001800000 */
[----:B------:R-:W-:Y:S01]  /*6960*/  IMAD.MOV.U32 R47, RZ, RZ, 0x1 ;  /* 0x00000001ff2f7424 */ /* 0x000fe200078e00ff */
[----:B------:R-:W-:Y:S01]  /*6970*/  @!P4 LOP3.LUT P3, RZ, R84, 0xff, RZ, 0xc0, !PT ;  /* 0x000000ff54ffc812 */ /* 0x000fe2000786c0ff */
[----:B------:R-:W-:Y:S01]  /*6980*/  IMAD R39, R36, 0x80, R37 ;  /* 0x0000008024277824 */ /* 0x000fe200078e0225 */
[----:B------:R-:W-:Y:S01]  /*6990*/  @!P4 SEL R2, RZ, 0xffffffff, P0 ;  /* 0xffffffffff02c807 */ /* 0x000fe20000000000 */
[----:B------:R-:W-:Y:S01]  /*69a0*/  IMAD R91, R98, -0x10, R96 ;  /* 0xfffffff0625b7824 */ /* 0x000fe200078e0260 */
[----:B------:R-:W-:Y:S01]  /*69b0*/  LOP3.LUT R94, R94, 0x1, RZ, 0x3c, !PT ;  /* 0x000000015e5e7812 */ /* 0x000fe200078e3cff */
[----:B------:R-:W-:Y:S01]  /*69c0*/  IMAD.MOV.U32 R46, RZ, RZ, RZ ;  /* 0x000000ffff2e7224 */ /* 0x000fe200078e00ff */
[----:B------:R-:W-:Y:S02]  /*69d0*/  @P2 SEL R2, R3, R2, !P3 ;  /* 0x0000000203022207 */ /* 0x000fe40005800000 */
[----:B------:R-:W-:Y:S02]  /*69e0*/  CS2R R74, SRZ ;  /* 0x00000000004a7805 */ /* 0x000fe4000001ff00 */
[----:B------:R-:W-:Y:S02]  /*69f0*/  LEA R101, R36, UR43, 0x3 ;  /* 0x0000002b24657c11 */ /* 0x000fe4000f8e18ff */
[----:B------:R-:W-:Y:S02]  /*6a00*/  CS2R R72, SRZ ;  /* 0x0000000000487805 */ /* 0x000fe4000001ff00 */
[----:B------:R-:W-:Y:S02]  /*6a10*/  @!P4 LOP3.LUT R2, R2, 0x1, RZ, 0xc0, !PT ;  /* 0x000000010202c812 */ /* 0x000fe400078ec0ff */
[----:B------:R-:W-:Y:S02]  /*6a20*/  CS2R R66, SRZ ;  /* 0x0000000000427805 */ /* 0x000fe4000001ff00 */
[----:B--2---:R-:W-:Y:S02]  /*6a30*/  SHF.L.U32 R0, R93, 0x1f, RZ ;  /* 0x0000001f5d007819 */ /* 0x004fe400000006ff */
[----:B------:R-:W-:Y:S02]  /*6a40*/  CS2R R64, SRZ ;  /* 0x0000000000407805 */ /* 0x000fe4000001ff00 */
[----:B------:R-:W-:Y:S02]  /*6a50*/  ISETP.NE.U32.OR P5, PT, R2, 0x1, P4 ;  /* 0x000000010200780c */ /* 0x000fe400027a5470 */
[----:B------:R-:W-:Y:S02]  /*6a60*/  CS2R R58, SRZ ;  /* 0x00000000003a7805 */ /* 0x000fe4000001ff00 */
[----:B------:R-:W-:Y:S02]  /*6a70*/  LOP3.LUT P4, R89, R84, 0xff, RZ, 0xc0, !PT ;  /* 0x000000ff54597812 */ /* 0x000fe4000788c0ff */
[----:B------:R-:W-:Y:S02]  /*6a80*/  CS2R R56, SRZ ;  /* 0x0000000000387805 */ /* 0x000fe4000001ff00 */
[----:B------:R-:W-:Y:S02]  /*6a90*/  SEL R2, RZ, 0xffffffff, P0 ;  /* 0xffffffffff027807 */ /* 0x000fe40000000000 */
[----:B------:R-:W-:Y:S02]  /*6aa0*/  CS2R R50, SRZ ;  /* 0x0000000000327805 */ /* 0x000fe4000001ff00 */
[----:B------:R-:W-:Y:S02]  /*6ab0*/  P2R R100, PR, RZ, 0x20 ;  /* 0x00000020ff647803 */ /* 0x000fe40000000000 */
[----:B------:R-:W-:Y:S02]  /*6ac0*/  CS2R R48, SRZ ;  /* 0x0000000000307805 */ /* 0x000fe4000001ff00 */
[----:B------:R-:W-:Y:S04]  /*6ad0*/  @P1 SEL R2, R3, R2, !P4 ;  /* 0x0000000203021207 */ /* 0x000fe80006000000 */
[----:B------:R-:W-:Y:S02]  /*6ae0*/  LOP3.LUT R2, R2, 0x1, RZ, 0xc0, !PT ;  /* 0x0000000102027812 */ /* 0x000fe400078ec0ff */
[----:B------:R-:W-:Y:S02]  /*6af0*/  @P5 SHF.L.U32 R4, R94, 0x1f, RZ ;  /* 0x0000001f5e045819 */ /* 0x000fe400000006ff */
[----:B------:R-:W-:Y:S02]  /*6b00*/  ISETP.NE.U32.AND P0, PT, R2, 0x1, PT ;  /* 0x000000010200780c */ /* 0x000fe40003f05070 */
[----:B------:R-:W1:Y:S02]  /*6b10*/  @P5 SYNCS.PHASECHK.TRANS64.TRYWAIT P3, [UR43+0x80], R4 ;  /* 0x00008004ff0055a7 */ /* 0x000e64000806112b */
[----:B------:R-:W-:Y:S01]  /*6b20*/  P2R R60, PR, RZ, 0x1 ;  /* 0x00000001ff3c7803 */ /* 0x000fe20000000000 */
[----:B------:R2:W3:Y:S01]  /*6b30*/  SYNCS.PHASECHK.TRANS64.TRYWAIT P2, [R101+URZ+0xf0], R0 ;  /* 0x0000f000650075a7 */ /* 0x0004e200080411ff */
[----:B-1----:R-:W-:Y:S01]  /*6b40*/  @P5 SEL R47, RZ, 0x1, !P3 ;  /* 0x00000001ff2f5807 */ /* 0x002fe20005800000 */
[----:B--2---:R-:W-:Y:S06]  /*6b50*/  @!P5 BRA `(.L_x_113) ;  /* 0x000000000058d947 */ /* 0x004fec0003800000 */
[----:B------:R-:W-:Y:S01]  /*6b60*/  IMAD.MOV.U32 R75, RZ, RZ, RZ ;  /* 0x000000ffff4b7224 */ /* 0x000fe200078e00ff */
[----:B------:R-:W-:Y:S01]  /*6b70*/  ISETP.NE.AND P0, PT, R47, RZ, PT ;  /* 0x000000ff2f00720c */ /* 0x000fe20003f05270 */
[----:B------:R-:W-:Y:S01]  /*6b80*/  BSSY B0, `(.L_x_114) ;  /* 0x000000c000007945 */ /* 0x000fe20003800000 */
[----:B------:R-:W-:Y:S02]  /*6b90*/  CS2R R50, SRZ ;  /* 0x0000000000327805 */ /* 0x000fe4000001ff00 */
[----:B------:R-:W-:Y:S02]  /*6ba0*/  CS2R R48, SRZ ;  /* 0x0000000000307805 */ /* 0x000fe4000001ff00 */
[----:B------:R-:W-:Y:S02]  /*6bb0*/  CS2R R58, SRZ ;  /* 0x00000000003a7805 */ /* 0x000fe4000001ff00 */
[----:B------:R-:W-:Y:S02]  /*6bc0*/  CS2R R56, SRZ ;  /* 0x0000000000387805 */ /* 0x000fe4000001ff00 */
[----:B------:R-:W-:Y:S02]  /*6bd0*/  CS2R R66, SRZ ;  /* 0x0000000000427805 */ /* 0x000fe4000001ff00 */
[----:B------:R-:W-:Y:S02]  /*6be0*/  CS2R R64, SRZ ;  /* 0x0000000000407805 */ /* 0x000fe4000001ff00 */
[----:B------:R-:W-:Y:S01]  /*6bf0*/  CS2R R72, SRZ ;  /* 0x0000000000487805 */ /* 0x000fe2000001ff00 */
[----:B------:R-:W-:Y:S06]  /*6c00*/  @P0 BRA `(.L_x_115) ;  /* 0x00000000000c0947 */ /* 0x000fec0003800000 */
[----:B------:R-:W-:Y:S04]  /*6c10*/  SHF.L.U32 R3, R94, 0x1f, RZ ;  /* 0x0000001f5e037819 */ /* 0x000fe800000006ff */
[----:B------:R-:W1:Y:S02]  /*6c20*/  SYNCS.PHASECHK.TRANS64.TRYWAIT P0, [UR43+0x80], R3 ;  /* 0x00008003ff0075a7 */ /* 0x000e64000800112b */
[----:B-1----:R-:W-:Y:S05]  /*6c30*/  @!P0 BRA `(.L_x_116) ;  /* 0x00000040006c8947 */ /* 0x002fea0003800000 */
.L_x_115:
[----:B------:R-:W-:Y:S05]  /*6c40*/  BSYNC B0 ;  /* 0x0000000000007941 */ /* 0x000fea0003800000 */
.L_x_114:
[----:B------:R-:W-:Y:S01]  /*6c50*/  ISETP.NE.AND P0, PT, R60, RZ, PT ;  /* 0x000000ff3c00720c */ /* 0x000fe20003f05270 */
[----:B------:R-:W-:Y:S11]  /*6c60*/  HFMA2 R46, -RZ, RZ, 0, 5.9604644775390625e-08 ;  /* 0x00000001ff2e7431 */ /* 0x000ff600000001ff */
[----:B------:R-:W-:Y:S01]  /*6c70*/  @!UPT UIADD3 URZ, UPT, UPT, URZ, URZ, URZ ;  /* 0x000000fffffff290 */ /* 0x000fe2000fffe0ff */
[----:B------:R2:W1:Y:S04]  /*6c80*/  @P0 LDS.128 R48, [R97] ;  /* 0x0000000061300984 */ /* 0x0004680000000c00 */
[----:B------:R2:W1:Y:S04]  /*6c90*/  @P0 LDS.128 R56, [R96+0x10] ;  /* 0x0000100060380984 */ /* 0x0004680000000c00 */
[----:B------:R2:W1:Y:S04]  /*6ca0*/  @P0 LDS.128 R64, [R95+0x20] ;  /* 0x000020005f400984 */ /* 0x0004680000000c00 */
[----:B------:R2:W1:Y:S02]  /*6cb0*/  @P0 LDS.128 R72, [R91+0x30] ;  /* 0x000030005b480984 */ /* 0x0004640000000c00 */
.L_x_113:
[----:B------:R-:W-:Y:S05]  /*6cc0*/  BSYNC B1 ;  /* 0x0000000000017941 */ /* 0x000fea0003800000 */
.L_x_112:
[----:B-1----:R-:W-:Y:S04]  /*6cd0*/  SHF.R.U32.HI R2, RZ, 0x15, R39 ;  /* 0x00000015ff027819 */ /* 0x002fe80000011627 */
[----:B------:R-:W-:Y:S01]  /*6ce0*/  LOP3.LUT P0, RZ, R2, 0x3, R85, 0x48, !PT ;  /* 0x0000000302ff7812 */ /* 0x000fe20007804855 */
[----:B------:R-:W-:Y:S01]  /*6cf0*/  @!UPT UIADD3 URZ, UPT, UPT, URZ, URZ, URZ ;  /* 0x000000fffffff290 */ /* 0x000fe2000fffe0ff */
[----:B---3--:R-:W-:Y:S11]  /*6d00*/  @P2 BRA `(.L_x_117) ;  /* 0x0000000000082947 */ /* 0x008ff60003800000 */
[----:B------:R-:W1:Y:S02]  /*6d10*/  SYNCS.PHASECHK.TRANS64.TRYWAIT P1, [R101+URZ+0xf0], R0 ;  /* 0x0000f000650075a7 */ /* 0x000e6400080211ff */
[----:B-1----:R-:W-:Y:S05]  /*6d20*/  @!P1 BRA `(.L_x_118) ;  /* 0x0000004000489947 */ /* 0x002fea0003800000 */
.L_x_117:
[----:B------:R-:W-:Y:S05]  /*6d30*/  @!P0 BRA `(.L_x_119) ;  /* 0x0000000000408947 */ /* 0x000fea0003800000 */
[----:B------:R-:W3:Y:S01]  /*6d40*/  LDCU.64 UR8, c[0x4][0x70] ;  /* 0x01000e00ff0877ac */ /* 0x000ee20008000a00 */
[----:B------:R-:W-:Y:S01]  /*6d50*/  MOV R3, 0x0 ;  /* 0x0000000000037802 */ /* 0x000fe20000000f00 */
[----:B------:R-:W-:Y:S02]  /*6d60*/  HFMA2 R12, -RZ, RZ, 0, 5.9604644775390625e-08 ;  /* 0x00000001ff0c7431 */ /* 0x000fe400000001ff */
[----:B------:R-:W-:Y:S02]  /*6d70*/  IMAD.MOV.U32 R8, RZ, RZ, 0x192 ;  /* 0x00000192ff087424 */ /* 0x000fe400078e00ff */
[----:B------:R-:W-:Y:S01]  /*6d80*/  IMAD.MOV.U32 R13, RZ, RZ, RZ ;  /* 0x000000ffff0d7224 */ /* 0x000fe200078e00ff */
[----:B------:R-:W5:Y:S01]  /*6d90*/  LDCU.64 UR6, c[0x4][0x78] ;  /* 0x01000f00ff0677ac */ /* 0x000f620008000a00 */
[----:B------:R-:W1:Y:S01]  /*6da0*/  LDC.64 R2, c[0x4][R3] ;  /* 0x0100000003027b82 */ /* 0x000e620000000a00 */
[----:B------:R-:W2:Y:S01]  /*6db0*/  LDCU.64 UR4, c[0x4][0x10] ;  /* 0x01000200ff0477ac */ /* 0x000ea20008000a00 */
[----:B---3--:R-:W-:Y:S01]  /*6dc0*/  MOV R5, UR9 ;  /* 0x0000000900057c02 */ /* 0x008fe20008000f00 */
[----:B------:R-:W-:Y:S01]  /*6dd0*/  IMAD.U32 R4, RZ, RZ, UR8 ;  /* 0x00000008ff047e24 */ /* 0x000fe2000f8e00ff */
[----:B-----5:R-:W-:Y:S01]  /*6de0*/  MOV R7, UR7 ;  /* 0x0000000700077c02 */ /* 0x020fe20008000f00 */
[----:B------:R-:W-:Y:S01]  /*6df0*/  IMAD.U32 R6, RZ, RZ, UR6 ;  /* 0x00000006ff067e24 */ /* 0x000fe2000f8e00ff */
[----:B--2---:R-:W-:Y:S01]  /*6e00*/  MOV R11, UR5 ;  /* 0x00000005000b7c02 */ /* 0x004fe20008000f00 */
[----:B------:R-:W-:Y:S02]  /*6e10*/  IMAD.U32 R10, RZ, RZ, UR4 ;  /* 0x00000004ff0a7e24 */ /* 0x000fe4000f8e00ff */
[----:B------:R-:W-:Y:S07]  /*6e20*/  LEPC R20, `(.L_x_119) ;  /* 0x000000001014794e */ /* 0x000fee0000000000 */
[----:B-1--4-:R-:W-:Y:S05]  /*6e30*/  CALL.ABS.NOINC R2 ;  /* 0x0000000002007343 */ /* 0x012fea0003c00000 */
.L_x_119:
[C---:B------:R-:W-:Y:S01]  /*6e40*/  SHF.L.U32 R40, R48.reuse, 0x10, RZ ;  /* 0x0000001030287819 */ /* 0x040fe200000006ff */
[----:B------:R-:W-:Y:S05]  /*6e50*/  WARPSYNC.ALL ;  /* 0x0000000000007948 */ /* 0x000fea0003800000 */
[----:B------:R-:W-:Y:S01]  /*6e60*/  R2UR UR4, R39 ;  /* 0x00000000270472ca */ /* 0x000fe200000e0000 */
[----:B------:R-:W-:Y:S01]  /*6e70*/  BSSY.RECONVERGENT B0, `(.L_x_120) ;  /* 0x000008c000007945 */ /* 0x000fe20003800200 */
[----:B------:R-:W-:Y:S02]  /*6e80*/  LOP3.LUT R43, R48, 0xffff0000, RZ, 0xc0, !PT ;  /* 0xffff0000302b7812 */ /* 0x000fe400078ec0ff */
[----:B------:R-:W-:Y:S02]  /*6e90*/  SHF.L.U32 R42, R49, 0x10, RZ ;  /* 0x00000010312a7819 */ /* 0x000fe400000006ff */
[----:B------:R-:W-:Y:S02]  /*6ea0*/  SHF.L.U32 R45, R51, 0x10, RZ ;  /* 0x00000010332d7819 */ /* 0x000fe400000006ff */
[----:B------:R-:W-:Y:S02]  /*6eb0*/  LOP3.LUT R44, R75, 0xffff0000, RZ, 0xc0, !PT ;  /* 0xffff00004b2c7812 */ /* 0x000fe400078ec0ff */
[----:B------:R-:W-:Y:S03]  /*6ec0*/  ISETP.NE.AND P0, PT, R99, RZ, PT ;  /* 0x000000ff6300720c */ /* 0x000fe60003f05270 */
[----:B------:R-:W1:Y:S02]  /*6ed0*/  LDTM.x32 R4, tmem[UR4] ;  /* 0x00000004000479ee */ /* 0x000e6400082c0000 */
[C---:B-1--4-:R-:W-:Y:S01]  /*6ee0*/  FMUL R0, R38.reuse, R4 ;  /* 0x0000000426007220 */ /* 0x052fe20000400000 */
[C---:B------:R-:W-:Y:S01]  /*6ef0*/  FMUL R2, R38.reuse, R5 ;  /* 0x0000000526027220 */ /* 0x040fe20000400000 */
[C---:B------:R-:W-:Y:S01]  /*6f00*/  FMUL R3, R38.reuse, R6 ;  /* 0x0000000626037220 */ /* 0x040fe20000400000 */
[----:B------:R-:W-:Y:S01]  /*6f10*/  FMUL R7, R38, R7 ;  /* 0x0000000726077220 */ /* 0x000fe20000400000 */
[----:B------:R-:W-:Y:S01]  /*6f20*/  FFMA R0, R41, R40, R0 ;  /* 0x0000002829007223 */ /* 0x000fe20000000000 */
[----:B------:R-:W-:Y:S01]  /*6f30*/  LOP3.LUT R40, R49, 0xffff0000, RZ, 0xc0, !PT ;  /* 0xffff000031287812 */ /* 0x000fe200078ec0ff */
[C---:B------:R-:W-:Y:S01]  /*6f40*/  FFMA R2, R41.reuse, R43, R2 ;  /* 0x0000002b29027223 */ /* 0x040fe20000000002 */
[C---:B------:R-:W-:Y:S01]  /*6f50*/  SHF.L.U32 R43, R50.reuse, 0x10, RZ ;  /* 0x00000010322b7819 */ /* 0x040fe200000006ff */
[C---:B------:R-:W-:Y:S01]  /*6f60*/  FFMA R3, R41.reuse, R42, R3 ;  /* 0x0000002a29037223 */ /* 0x040fe20000000003 */
[----:B------:R-:W-:Y:S01]  /*6f70*/  LOP3.LUT R42, R50, 0xffff0000, RZ, 0xc0, !PT ;  /* 0xffff0000322a7812 */ /* 0x000fe200078ec0ff */
[----:B------:R-:W-:Y:S01]  /*6f80*/  FMUL R4, R38, R8 ;  /* 0x0000000826047220 */ /* 0x000fe20000400000 */
[----:B------:R-:W-:Y:S01]  /*6f90*/  F2FP.BF16.F32.PACK_AB R52, R2, R0 ;  /* 0x000000000234723e */ /* 0x000fe200000010ff */
[----:B------:R-:W-:Y:S01]  /*6fa0*/  FFMA R7, R41, R40, R7 ;  /* 0x0000002829077223 */ /* 0x000fe20000000007 */
[----:B------:R-:W-:Y:S01]  /*6fb0*/  LOP3.LUT R40, R51, 0xffff0000, RZ, 0xc0, !PT ;  /* 0xffff000033287812 */ /* 0x000fe200078ec0ff */
[C---:B------:R-:W-:Y:S01]  /*6fc0*/  FMUL R5, R38.reuse, R9 ;  /* 0x0000000926057220 */ /* 0x040fe20000400000 */
[C---:B------:R-:W-:Y:S01]  /*6fd0*/  FMUL R6, R38.reuse, R10 ;  /* 0x0000000a26067220 */ /* 0x040fe20000400000 */
[----:B------:R-:W-:Y:S01]  /*6fe0*/  FMUL R11, R38, R11 ;  /* 0x0000000b260b7220 */ /* 0x000fe20000400000 */
[----:B------:R-:W-:Y:S01]  /*6ff0*/  F2FP.BF16.F32.PACK_AB R53, R7, R3 ;  /* 0x000000030735723e */ /* 0x000fe200000010ff */
[C---:B------:R-:W-:Y:S01]  /*7000*/  FFMA R4, R41.reuse, R43, R4 ;  /* 0x0000002b29047223 */ /* 0x040fe20000000004 */
[C---:B------:R-:W-:Y:S01]  /*7010*/  SHF.L.U32 R43, R56.reuse, 0x10, RZ ;  /* 0x00000010382b7819 */ /* 0x040fe200000006ff */
[----:B------:R-:W-:Y:S01]  /*7020*/  FFMA R5, R41, R42, R5 ;  /* 0x0000002a29057223 */ /* 0x000fe20000000005 */
[----:B------:R-:W-:Y:S01]  /*7030*/  LOP3.LUT R42, R57, 0xffff0000, RZ, 0xc0, !PT ;  /* 0xffff0000392a7812 */ /* 0x000fe200078ec0ff */
[----:B------:R-:W-:Y:S01]  /*7040*/  FFMA R6, R41, R45, R6 ;  /* 0x0000002d29067223 */ /* 0x000fe20000000006 */
[----:B------:R-:W-:Y:S01]  /*7050*/  SHF.L.U32 R45, R57, 0x10, RZ ;  /* 0x00000010392d7819 */ /* 0x000fe200000006ff */
[----:B------:R-:W-:Y:S01]  /*7060*/  FFMA R11, R41, R40, R11 ;  /* 0x00000028290b7223 */ /* 0x000fe2000000000b */
[----:B------:R-:W-:Y:S01]  /*7070*/  LOP3.LUT R40, R56, 0xffff0000, RZ, 0xc0, !PT ;  /* 0xffff000038287812 */ /* 0x000fe200078ec0ff */
[C---:B------:R-:W-:Y:S01]  /*7080*/  FMUL R8, R38.reuse, R12 ;  /* 0x0000000c26087220 */ /* 0x040fe20000400000 */
[----:B------:R-:W-:Y:S01]  /*7090*/  F2FP.BF16.F32.PACK_AB R54, R5, R4 ;  /* 0x000000040536723e */ /* 0x000fe200000010ff */
[C---:B------:R-:W-:Y:S01]  /*70a0*/  FMUL R9, R38.reuse, R13 ;  /* 0x0000000d26097220 */ /* 0x040fe20000400000 */
[----:B------:R-:W-:Y:S01]  /*70b0*/  F2FP.BF16.F32.PACK_AB R55, R11, R6 ;  /* 0x000000060b37723e */ /* 0x000fe200000010ff */
[C---:B------:R-:W-:Y:S01]  /*70c0*/  FMUL R10, R38.reuse, R14 ;  /* 0x0000000e260a7220 */ /* 0x040fe20000400000 */
[----:B------:R-:W-:Y:S01]  /*70d0*/  FMUL R15, R38, R15 ;  /* 0x0000000f260f7220 */ /* 0x000fe20000400000 */
[----:B------:R-:W-:Y:S01]  /*70e0*/  FFMA R8, R41, R43, R8 ;  /* 0x0000002b29087223 */ /* 0x000fe20000000008 */
[----:B------:R-:W-:Y:S01]  /*70f0*/  SHF.L.U32 R43, R59, 0x10, RZ ;  /* 0x000000103b2b7819 */ /* 0x000fe200000006ff */
[C---:B------:R-:W-:Y:S01]  /*7100*/  FFMA R9, R41.reuse, R40, R9 ;  /* 0x0000002829097223 */ /* 0x040fe20000000009 */
[C---:B------:R-:W-:Y:S01]  /*7110*/  SHF.L.U32 R40, R58.reuse, 0x10, RZ ;  /* 0x000000103a287819 */ /* 0x040fe200000006ff */
        /* <DEDUP_REMOVED lines=8> */
[----:B------:R-:W-:Y:S01]  /*71a0*/  FMUL R14, R38, R18 ;  /* 0x00000012260e7220 */ /* 0x000fe20000400000 */
[----:B------:R-:W-:Y:S01]  /*71b0*/  FFMA R12, R41, R40, R12 ;  /* 0x00000028290c7223 */ /* 0x000fe2000000000c */
[----:B------:R-:W-:Y:S01]  /*71c0*/  LOP3.LUT R40, R59, 0xffff0000, RZ, 0xc0, !PT ;  /* 0xffff00003b287812 */ /* 0x000fe200078ec0ff */
[C---:B------:R-:W-:Y:S01]  /*71d0*/  FFMA R13, R41.reuse, R42, R13 ;  /* 0x0000002a290d7223 */ /* 0x040fe2000000000d */
[----:B------:R-:W-:Y:S01]  /*71e0*/  LOP3.LUT R42, R64, 0xffff0000, RZ, 0xc0, !PT ;  /* 0xffff0000402a7812 */ /* 0x000fe200078ec0ff */
[----:B------:R-:W-:Y:S01]  /*71f0*/  FMUL R19, R38, R19 ;  /* 0x0000001326137220 */ /* 0x000fe20000400000 */
[----:B------:R-:W-:Y:S01]  /*7200*/  FFMA R14, R41, R43, R14 ;  /* 0x0000002b290e7223 */ /* 0x000fe2000000000e */
[----:B------:R-:W-:Y:S01]  /*7210*/  SHF.L.U32 R43, R64, 0x10, RZ ;  /* 0x00000010402b7819 */ /* 0x000fe200000006ff */
[----:B------:R1:W-:Y:S01]  /*7220*/  STS.128 [R97], R52 ;  /* 0x0000003461007388 */ /* 0x0003e20000000c00 */
[----:B------:R-:W-:Y:S01]  /*7230*/  F2FP.BF16.F32.PACK_AB R70, R13, R12 ;  /* 0x0000000c0d46723e */ /* 0x000fe200000010ff */
[C---:B------:R-:W-:Y:S01]  /*7240*/  FMUL R16, R38.reuse, R20 ;  /* 0x0000001426107220 */ /* 0x040fe20000400000 */
        /* <DEDUP_REMOVED lines=8> */
[C---:B------:R-:W-:Y:S01]  /*72d0*/  FFMA R17, R41.reuse, R42, R17 ;  /* 0x0000002a29117223 */ /* 0x040fe20000000011 */
[----:B------:R-:W-:Y:S01]  /*72e0*/  FFMA R18, R41, R45, R18 ;  /* 0x0000002d29127223 */ /* 0x000fe20000000012 */
[----:B------:R1:W-:Y:S01]  /*72f0*/  STS.128 [R96+0x10], R68 ;  /* 0x0000104460007388 */ /* 0x0003e20000000c00 */
[----:B------:R-:W-:Y:S01]  /*7300*/  SHF.L.U32 R45, R67, 0x10, RZ ;  /* 0x00000010432d7819 */ /* 0x000fe200000006ff */
[----:B------:R-:W-:Y:S01]  /*7310*/  FFMA R23, R41, R40, R23 ;  /* 0x0000002829177223 */ /* 0x000fe20000000017 */
[----:B------:R-:W-:Y:S01]  /*7320*/  LOP3.LUT R40, R66, 0xffff0000, RZ, 0xc0, !PT ;  /* 0xffff000042287812 */ /* 0x000fe200078ec0ff */
[C---:B------:R-:W-:Y:S01]  /*7330*/  FMUL R20, R38.reuse, R24 ;  /* 0x0000001826147220 */ /* 0x040fe20000400000 */
[----:B------:R-:W-:Y:S01]  /*7340*/  LOP3.LUT R42, R67, 0xffff0000, RZ, 0xc0, !PT ;  /* 0xffff0000432a7812 */ /* 0x000fe200078ec0ff */
[C---:B------:R-:W-:Y:S01]  /*7350*/  FMUL R21, R38.reuse, R25 ;  /* 0x0000001926157220 */ /* 0x040fe20000400000 */
[----:B------:R-:W-:Y:S01]  /*7360*/  F2FP.BF16.F32.PACK_AB R104, R17, R16 ;  /* 0x000000101168723e */ /* 0x000fe200000010ff */
[C---:B------:R-:W-:Y:S01]  /*7370*/  FMUL R22, R38.reuse, R26 ;  /* 0x0000001a26167220 */ /* 0x040fe20000400000 */
[----:B------:R-:W-:Y:S01]  /*7380*/  FMUL R27, R38, R27 ;  /* 0x0000001b261b7220 */ /* 0x000fe20000400000 */
[C---:B------:R-:W-:Y:S01]  /*7390*/  FFMA R20, R41.reuse, R43, R20 ;  /* 0x0000002b29147223 */ /* 0x040fe20000000014 */
[C---:B------:R-:W-:Y:S01]  /*73a0*/  FFMA R21, R41.reuse, R40, R21 ;  /* 0x0000002829157223 */ /* 0x040fe20000000015 */
[C---:B------:R-:W-:Y:S01]  /*73b0*/  FFMA R22, R41.reuse, R45, R22 ;  /* 0x0000002d29167223 */ /* 0x040fe20000000016 */
[----:B------:R-:W-:Y:S01]  /*73c0*/  FFMA R27, R41, R42, R27 ;  /* 0x0000002a291b7223 */ /* 0x000fe2000000001b */
[----:B------:R-:W-:Y:S01]  /*73d0*/  SHF.L.U32 R40, R72, 0x10, RZ ;  /* 0x0000001048287819 */ /* 0x000fe200000006ff */
[----:B------:R-:W-:Y:S01]  /*73e0*/  FMUL R24, R38, R28 ;  /* 0x0000001c26187220 */ /* 0x000fe20000400000 */
[----:B------:R-:W-:Y:S01]  /*73f0*/  LOP3.LUT R42, R72, 0xffff0000, RZ, 0xc0, !PT ;  /* 0xffff0000482a7812 */ /* 0x000fe200078ec0ff */
[C---:B------:R-:W-:Y:S01]  /*7400*/  FMUL R25, R38.reuse, R29 ;  /* 0x0000001d26197220 */ /* 0x040fe20000400000 */
[----:B------:R-:W-:Y:S01]  /*7410*/  SHF.L.U32 R43, R73, 0x10, RZ ;  /* 0x00000010492b7819 */ /* 0x000fe200000006ff */
[C---:B------:R-:W-:Y:S01]  /*7420*/  FMUL R26, R38.reuse, R30 ;  /* 0x0000001e261a7220 */ /* 0x040fe20000400000 */
[C---:B------:R-:W-:Y:S01]  /*7430*/  FFMA R24, R41.reuse, R40, R24 ;  /* 0x0000002829187223 */ /* 0x040fe20000000018 */
[----:B------:R-:W-:Y:S01]  /*7440*/  FFMA R25, R41, R42, R25 ;  /* 0x0000002a29197223 */ /* 0x000fe20000000019 */
[----:B------:R-:W-:Y:S01]  /*7450*/  LOP3.LUT R40, R73, 0xffff0000, RZ, 0xc0, !PT ;  /* 0xffff000049287812 */ /* 0x000fe200078ec0ff */
[----:B------:R-:W-:Y:S01]  /*7460*/  FFMA R26, R41, R43, R26 ;  /* 0x0000002b291a7223 */ /* 0x000fe2000000001a */
[----:B------:R-:W-:Y:S01]  /*7470*/  FMUL R31, R38, R31 ;  /* 0x0000001f261f7220 */ /* 0x000fe20000400000 */
[----:B------:R-:W-:Y:S01]  /*7480*/  SHF.L.U32 R43, R74, 0x10, RZ ;  /* 0x000000104a2b7819 */ /* 0x000fe200000006ff */
[----:B------:R-:W-:Y:S01]  /*7490*/  FMUL R28, R38, R32 ;  /* 0x00000020261c7220 */ /* 0x000fe20000400000 */
[----:B------:R-:W-:Y:S01]  /*74a0*/  LOP3.LUT R42, R74, 0xffff0000, RZ, 0xc0, !PT ;  /* 0xffff00004a2a7812 */ /* 0x000fe200078ec0ff */
[C---:B------:R-:W-:Y:S01]  /*74b0*/  FMUL R29, R38.reuse, R33 ;  /* 0x00000021261d7220 */ /* 0x040fe20000400000 */
[----:B------:R-:W-:Y:S01]  /*74c0*/  SHF.L.U32 R45, R75, 0x10, RZ ;  /* 0x000000104b2d7819 */ /* 0x000fe200000006ff */
[C---:B------:R-:W-:Y:S01]  /*74d0*/  FMUL R30, R38.reuse, R34 ;  /* 0x00000022261e7220 */ /* 0x040fe20000400000 */
[----:B------:R-:W-:Y:S01]  /*74e0*/  FFMA R31, R41, R40, R31 ;  /* 0x00000028291f7223 */ /* 0x000fe2000000001f */
[----:B------:R-:W-:Y:S01]  /*74f0*/  FMUL R35, R38, R35 ;  /* 0x0000002326237220 */ /* 0x000fe20000400000 */
[----:B------:R-:W-:Y:S01]  /*7500*/  F2FP.BF16.F32.PACK_AB R105, R23, R18 ;  /* 0x000000121769723e */ /* 0x000fe200000010ff */
[----:B------:R-:W-:Y:S01]  /*7510*/  FFMA R28, R41, R43, R28 ;  /* 0x0000002b291c7223 */ /* 0x000fe2000000001c */
[----:B------:R-:W-:Y:S01]  /*7520*/  F2FP.BF16.F32.PACK_AB R106, R21, R20 ;  /* 0x00000014156a723e */ /* 0x000fe200000010ff */
[----:B------:R-:W-:Y:S01]  /*7530*/  FFMA R29, R41, R42, R29 ;  /* 0x0000002a291d7223 */ /* 0x000fe2000000001d */
[----:B------:R-:W-:Y:S01]  /*7540*/  F2FP.BF16.F32.PACK_AB R107, R27, R22 ;  /* 0x000000161b6b723e */ /* 0x000fe200000010ff */
[C---:B------:R-:W-:Y:S01]  /*7550*/  FFMA R30, R41.reuse, R45, R30 ;  /* 0x0000002d291e7223 */ /* 0x040fe2000000001e */
[----:B------:R-:W-:Y:S01]  /*7560*/  FFMA R35, R41, R44, R35 ;  /* 0x0000002c29237223 */ /* 0x000fe20000000023 */
[----:B------:R-:W-:Y:S02]  /*7570*/  F2FP.BF16.F32.PACK_AB R108, R25, R24 ;  /* 0x00000018196c723e */ /* 0x000fe400000010ff */
[----:B------:R1:W-:Y:S01]  /*7580*/  STS.128 [R95+0x20], R104 ;  /* 0x000020685f007388 */ /* 0x0003e20000000c00 */
[----:B------:R-:W-:Y:S02]  /*7590*/  F2FP.BF16.F32.PACK_AB R109, R31, R26 ;  /* 0x0000001a1f6d723e */ /* 0x000fe400000010ff */
[----:B------:R-:W-:Y:S02]  /*75a0*/  F2FP.BF16.F32.PACK_AB R110, R29, R28 ;  /* 0x0000001c1d6e723e */ /* 0x000fe400000010ff */
[----:B------:R-:W-:Y:S05]  /*75b0*/  F2FP.BF16.F32.PACK_AB R111, R35, R30 ;  /* 0x0000001e236f723e */ /* 0x000fea00000010ff */
[----:B------:R1:W-:Y:S01]  /*75c0*/  STS.128 [R91+0x30], R108 ;  /* 0x0000306c5b007388 */ /* 0x0003e20000000c00 */
[----:B------:R-:W-:Y:S01]  /*75d0*/  @!PT LDS RZ, [RZ] ;  /* 0x00000000fffff984 */ /* 0x000fe20000000800 */
[----:B------:R-:W-:Y:S01]  /*75e0*/  @!PT LDS RZ, [RZ] ;  /* 0x00000000fffff984 */ /* 0x000fe20000000800 */
[----:B------:R-:W-:Y:S01]  /*75f0*/  @!PT LDS RZ, [RZ] ;  /* 0x00000000fffff984 */ /* 0x000fe20000000800 */
[----:B------:R-:W-:Y:S01]  /*7600*/  @!PT LDS RZ, [RZ] ;  /* 0x00000000fffff984 */ /* 0x000fe20000000800 */
[----:B------:R3:W-:Y:S07]  /*7610*/  MEMBAR.ALL.CTA ;  /* 0x0000000000007992 */ /* 0x0007ee0000008000 */
[----:B---3--:R-:W3:Y:S02]  /*7620*/  FENCE.VIEW.ASYNC.S ;  /* 0x00000000000073c6 */ /* 0x008ee40000000000 */
[----:B---3--:R-:W-:Y:S06]  /*7630*/  BAR.SYNC.DEFER_BLOCKING 0x1, 0x80 ;  /* 0x0042000000007b1d */ /* 0x008fec0000010000 */
[----:B------:R-:W-:Y:S05]  /*7640*/  @P0 BRA `(.L_x_121) ;  /* 0x0000000000380947 */ /* 0x000fea0003800000 */
[----:B------:R-:W-:Y:S01]  /*7650*/  UIADD3 UR4, UPT, UPT, UR43, 0x200, URZ ;  /* 0x000002002b047890 */ /* 0x000fe2000fffe0ff */
[----:B------:R-:W-:Y:S01]  /*7660*/  UMOV UR51, UR36 ;  /* 0x0000002400337c82 */ /* 0x000fe20008000000 */
[----:B------:R-:W-:Y:S02]  /*7670*/  UIADD3 UR9, UPT, UPT, UR49, 0x80, URZ ;  /* 0x0000008031097890 */ /* 0x000fe4000fffe0ff */
[----:B------:R-:W-:Y:S02]  /*7680*/  UIADD3 UR8, UPT, UPT, UR43, 0x1200, URZ ;  /* 0x000012002b087890 */ /* 0x000fe4000fffe0ff */
[----:B------:R-:W-:Y:S01]  /*7690*/  MOV R88, UR4 ;  /* 0x0000000400587c02 */ /* 0x000fe20008000f00 */
[----:B------:R-:W-:Y:S01]  /*76a0*/  UIADD3 UR4, UP0, UPT, UR62, 0x680, URZ ;  /* 0x000006803e047890 */ /* 0x000fe2000ff1e0ff */
[----:B------:R-:W-:Y:S02]  /*76b0*/  UMOV UR10, UR50 ;  /* 0x00000032000a7c82 */ /* 0x000fe40008000000 */
[----:B------:R-:W-:Y:S01]  /*76c0*/  R2UR UR48, R88 ;  /* 0x00000000583072ca */ /* 0x000fe200000e0000 */
[----:B------:R-:W-:Y:S01]  /*76d0*/  UIADD3.X UR5, UPT, UPT, URZ, UR63, URZ, UP0, !UPT ;  /* 0x0000003fff057290 */ /* 0x000fe200087fe4ff */
[----:B------:R-:W-:Y:S11]  /*76e0*/  UMOV UR11, UR36 ;  /* 0x00000024000b7c82 */ /* 0x000ff60008000000 */
[----:B------:R3:W-:Y:S01]  /*76f0*/  UTMASTG.3D [UR48], [UR4] ;  /* 0x00000030040073b5 */ /* 0x0007e20008010000 */
[----:B------:R3:W-:Y:S01]  /*7700*/  UTMASTG.3D [UR8], [UR4] ;  /* 0x00000008040073b5 */ /* 0x0007e20008010000 */
[----:B------:R0:W-:Y:S01]  /*7710*/  UTMACMDFLUSH ;  /* 0x00000000000079b7 */ /* 0x0001e20000000000 */
[----:B---3--:R-:W-:Y:S04]  /*7720*/  DEPBAR.LE SB0, 0x1 ;  /* 0x000080400000791a */ /* 0x008fe80000000000 */
.L_x_121:
[----:B------:R-:W-:Y:S05]  /*7730*/  BSYNC.RECONVERGENT B0 ;  /* 0x0000000000007941 */ /* 0x000fea0003800200 */
.L_x_120:
[----:B------:R-:W-:Y:S01]  /*7740*/  BAR.SYNC.DEFER_BLOCKING 0x1, 0x80 ;  /* 0x0042000000007b1d */ /* 0x000fe20000010000 */
[----:B------:R-:W-:Y:S01]  /*7750*/  ISETP.NE.AND P1, PT, R100, RZ, PT ;  /* 0x000000ff6400720c */ /* 0x000fe20003f25270 */
[----:B------:R-:W-:Y:S01]  /*7760*/  UISETP.NE.AND UP0, UPT, UR47, URZ, UPT ;  /* 0x000000ff2f00728c */ /* 0x000fe2000bf05270 */
[----:B------:R-:W-:Y:S11]  /*7770*/  LEA R3, R46, UR43, 0x3 ;  /* 0x0000002b2e037c11 */ /* 0x000ff6000f8e18ff */
[----:B------:R-:W-:Y:S01]  /*7780*/  @P1 SHF.L.U32 R4, R94, 0x1f, RZ ;  /* 0x0000001f5e041819 */ /* 0x000fe200000006ff */
[----:B------:R-:W-:Y:S06]  /*7790*/  BRA.U !UP0, `(.L_x_122) ;  /* 0x0000000108247547 */ /* 0x000fec000b800000 */
[----:B------:R-:W3:Y:S01]  /*77a0*/  S2R R0, SR_CgaCtaId ;  /* 0x0000000000007919 */ /* 0x000ee20000008800 */
[----:B------:R-:W-:Y:S01]  /*77b0*/  IMAD.U32 R2, RZ, RZ, UR46 ;  /* 0x0000002eff027e24 */ /* 0x000fe2000f8e00ff */
[----:B------:R-:W-:Y:S04]  /*77c0*/  UIADD3 UR4, UPT, UPT, UR46, 0x1, URZ ;  /* 0x000000012e047890 */ /* 0x000fe8000fffe0ff */
[----:B------:R-:W-:Y:S01]  /*77d0*/  @P1 LEA R2, R2, UR43, 0x3 ;  /* 0x0000002b02021c11 */ /* 0x000fe2000f8e18ff */
[----:B------:R-:W-:Y:S04]  /*77e0*/  UISETP.NE.AND UP0, UPT, UR4, 0x4, UPT ;  /* 0x000000040400788c */ /* 0x000fe8000bf05270 */
[----:B------:R-:W-:Y:S01]  /*77f0*/  @P1 VIADD R5, R2, 0xa0 ;  /* 0x000000a002051836 */ /* 0x000fe20000000000 */
[----:B------:R-:W-:Y:S04]  /*7800*/  USEL UR46, UR4, URZ, UP0 ;  /* 0x000000ff042e7287 */ /* 0x000fe80008000000 */
[----:B---3--:R-:W-:Y:S04]  /*7810*/  @P1 PRMT R0, R0, 0x654, R5 ;  /* 0x0000065400001816 */ /* 0x008fe80000000005 */
[----:B------:R3:W-:Y:S04]  /*7820*/  @P1 SYNCS.ARRIVE.TRANS64.RED.A1T0 RZ, [R0+URZ], RZ ;  /* 0x000000ff00ff19a7 */ /* 0x0007e800081004ff */
.L_x_122:
[----:B------:R-:W4:Y:S01]  /*7830*/  @P1 SYNCS.PHASECHK.TRANS64.TRYWAIT P0, [R3+URZ+0x80], R4 ;  /* 0x00008004030015a7 */ /* 0x000f2200080011ff */
[----:B------:R-:W-:Y:S01]  /*7840*/  BSSY B1, `(.L_x_123) ;  /* 0x0000016000017945 */ /* 0x000fe20003800000 */
[----:B----4-:R-:W-:Y:S03]  /*7850*/  @P1 SEL R47, RZ, 0x1, !P0 ;  /* 0x00000001ff2f1807 */ /* 0x010fe60004000000 */
[----:B------:R-:W-:Y:S05]  /*7860*/  @!P1 BRA `(.L_x_124) ;  /* 0x00000000004c9947 */ /* 0x000fea0003800000 */
[----:B------:R-:W-:Y:S01]  /*7870*/  ISETP.NE.AND P0, PT, R47, RZ, PT ;  /* 0x000000ff2f00720c */ /* 0x000fe20003f05270 */
[----:B------:R-:W-:Y:S01]  /*7880*/  BSSY B0, `(.L_x_125) ;  /* 0x000000b000007945 */ /* 0x000fe20003800000 */
[----:B------:R-:W-:Y:S11]  /*7890*/  ISETP.NE.AND P1, PT, R60, RZ, PT ;  /* 0x000000ff3c00720c */ /* 0x000ff60003f25270 */
[----:B------:R-:W-:Y:S02]  /*78a0*/  @!UPT UIADD3 URZ, UPT, UPT, URZ, URZ, URZ ;  /* 0x000000fffffff290 */ /* 0x000fe4000fffe0ff */
[C---:B------:R-:W-:Y:S01]  /*78b0*/  @P1 IMAD R6, R46.reuse, 0x2000, R97 ;  /* 0x000020002e061824 */ /* 0x040fe200078e0261 */
[C---:B------:R-:W-:Y:S01]  /*78c0*/  @P1 LEA R4, R46.reuse, R95, 0xd ;  /* 0x0000005f2e041211 */ /* 0x040fe200078e68ff */
[C---:B------:R-:W-:Y:S02]  /*78d0*/  @P1 IMAD R5, R46.reuse, 0x2000, R96 ;  /* 0x000020002e051824 */ /* 0x040fe400078e0260 */
[----:B------:R-:W-:Y:S01]  /*78e0*/  @P1 IMAD R2, R46, 0x2000, R91 ;  /* 0x000020002e021824 */ /* 0x000fe200078e025b */
[----:B------:R-:W-:Y:S06]  /*78f0*/  @P0 BRA `(.L_x_126) ;  /* 0x00000000000c0947 */ /* 0x000fec0003800000 */
[----:B---3--:R-:W-:Y:S04]  /*7900*/  SHF.L.U32 R0, R94, 0x1f, RZ ;  /* 0x0000001f5e007819 */ /* 0x008fe800000006ff */
[----:B------:R-:W3:Y:S02]  /*7910*/  SYNCS.PHASECHK.TRANS64.TRYWAIT P0, [R3+URZ+0x80], R0 ;  /* 0x00008000030075a7 */ /* 0x000ee400080011ff */
[----:B---3--:R-:W-:Y:S05]  /*7920*/  @!P0 BRA `(.L_x_127) ;  /* 0x00000034005c8947 */ /* 0x008fea0003800000 */
.L_x_126:
[----:B------:R-:W-:Y:S05]  /*7930*/  BSYNC B0 ;  /* 0x0000000000007941 */ /* 0x000fea0003800000 */
.L_x_125:
[----:B------:R-:W-:Y:S02]  /*7940*/  ISETP.NE.AND P0, PT, R60, RZ, PT ;  /* 0x000000ff3c00720c */ /* 0x000fe40003f05270 */
[----:B------:R-:W-:Y:S11]  /*7950*/  IADD3 R46, PT, PT, R46, 0x1, RZ ;  /* 0x000000012e2e7810 */ /* 0x000ff60007ffe0ff */
[----:B------:R4:W1:Y:S04]  /*7960*/  @P0 LDS.128 R48, [R6] ;  /* 0x0000000006300984 */ /* 0x0008680000000c00 */
[----:B------:R4:W1:Y:S04]  /*7970*/  @P0 LDS.128 R56, [R5+0x10] ;  /* 0x0000100005380984 */ /* 0x0008680000000c00 */
[----:B------:R4:W1:Y:S04]  /*7980*/  @P0 LDS.128 R64, [R4+0x20] ;  /* 0x0000200004400984 */ /* 0x0008680000000c00 */
[----:B------:R4:W1:Y:S02]  /*7990*/  @P0 LDS.128 R72, [R2+0x30] ;  /* 0x0000300002480984 */ /* 0x0008640000000c00 */
.L_x_124:
[----:B------:R-:W-:Y:S05]  /*79a0*/  BSYNC B1 ;  /* 0x0000000000017941 */ /* 0x000fea0003800000 */
.L_x_123:
[----:B---3--:R-:W-:Y:S05]  /*79b0*/  VIADD R0, R39, 0x20 ;  /* 0x0000002027007836 */ /* 0x008fea0000000000 */
[----:B------:R-:W-:Y:S04]  /*79c0*/  SHF.R.U32.HI R0, RZ, 0x15, R0 ;  /* 0x00000015ff007819 */ /* 0x000fe80000011600 */
[----:B------:R-:W-:Y:S11]  /*79d0*/  LOP3.LUT P0, RZ, R0, 0x3, R85, 0x48, !PT ;  /* 0x0000000300ff7812 */ /* 0x000ff60007804855 */
[----:B------:R-:W-:Y:S02]  /*79e0*/  @!UPT UIADD3 URZ, UPT, UPT, URZ, URZ, URZ ;  /* 0x000000fffffff290 */ /* 0x000fe4000fffe0ff */
[----:B------:R-:W-:Y:S05]  /*79f0*/  @!P0 BRA `(.L_x_128) ;  /* 0x0000000000408947 */ /* 0x000fea0003800000 */
[----:B------:R-:W3:Y:S01]  /*7a00*/  LDCU.64 UR8, c[0x4][0x70] ;  /* 0x01000e00ff0877ac */ /* 0x000ee20008000a00 */
[----:B------:R-:W-:Y:S01]  /*7a10*/  MOV R3, 0x0 ;  /* 0x0000000000037802 */ /* 0x000fe20000000f00 */
[----:B------:R-:W-:Y:S02]  /*7a20*/  HFMA2 R12, -RZ, RZ, 0, 5.9604644775390625e-08 ;  /* 0x00000001ff0c7431 */ /* 0x000fe400000001ff */
[----:B------:R-:W-:Y:S02]  /*7a30*/  IMAD.MOV.U32 R8, RZ, RZ, 0x192 ;  /* 0x00000192ff087424 */ /* 0x000fe400078e00ff */
[----:B------:R-:W-:Y:S01]  /*7a40*/  IMAD.MOV.U32 R13, RZ, RZ, RZ ;  /* 0x000000ffff0d7224 */ /* 0x000fe200078e00ff */
[----:B------:R-:W5:Y:S01]  /*7a50*/  LDCU.64 UR6, c[0x4][0x78] ;  /* 0x01000f00ff0677ac */ /* 0x000f620008000a00 */
[----:B----4-:R-:W4:Y:S01]  /*7a60*/  LDC.64 R2, c[0x4][R3] ;  /* 0x0100000003027b82 */ /* 0x010f220000000a00 */
        /* <DEDUP_REMOVED lines=9> */
.L_x_128:
[C---:B-1----:R-:W-:Y:S01]  /*7b00*/  SHF.L.U32 R40, R48.reuse, 0x10, RZ ;  /* 0x0000001030287819 */ /* 0x042fe200000006ff */
[----:B------:R-:W-:Y:S05]  /*7b10*/  WARPSYNC.ALL ;  /* 0x0000000000007948 */ /* 0x000fea0003800000 */
[----:B------:R-:W-:Y:S01]  /*7b20*/  R2UR UR4, R39 ;  /* 0x00000000270472ca */ /* 0x000fe200000e0000 */
[----:B------:R-:W1:Y:S01]  /*7b30*/  S2R R102, SR_CgaCtaId ;  /* 0x0000000000667919 */ /* 0x000e620000008800 */
[----:B------:R-:W-:Y:S01]  /*7b40*/  LOP3.LUT R43, R48, 0xffff0000, RZ, 0xc0, !PT ;  /* 0xffff0000302b7812 */ /* 0x000fe200078ec0ff */
[----:B------:R-:W-:Y:S01]  /*7b50*/  BSSY.RECONVERGENT B0, `(.L_x_129) ;  /* 0x0000092000007945 */ /* 0x000fe20003800200 */
[----:B------:R-:W-:Y:S02]  /*7b60*/  LOP3.LUT R42, R49, 0xffff0000, RZ, 0xc0, !PT ;  /* 0xffff0000312a7812 */ /* 0x000fe400078ec0ff */
[----:B------:R-:W-:Y:S02]  /*7b70*/  LOP3.LUT R44, R50, 0xffff0000, RZ, 0xc0, !PT ;  /* 0xffff0000322c7812 */ /* 0x000fe400078ec0ff */
[----:B------:R-:W-:Y:S02]  /*7b80*/  SHF.L.U32 R45, R59, 0x10, RZ ;  /* 0x000000103b2d7819 */ /* 0x000fe400000006ff */
[----:B------:R-:W-:Y:S02]  /*7b90*/  ISETP.NE.AND P6, PT, R100, RZ, PT ;  /* 0x000000ff6400720c */ /* 0x000fe40003fc5270 */
[----:B------:R-:W-:Y:S01]  /*7ba0*/  ISETP.NE.AND P0, PT, R99, RZ, PT ;  /* 0x000000ff6300720c */ /* 0x000fe20003f05270 */
[----:B----4-:R-:W3:Y:S01]  /*7bb0*/  LDTM.x32 R4, tmem[UR4+0x20] ;  /* 0x00002004000479ee */ /* 0x010ee200082c0000 */
[----:B------:R-:W-:Y:S02]  /*7bc0*/  MOV R61, UR46 ;  /* 0x0000002e003d7c02 */ /* 0x000fe40008000f00 */
[----:B------:R-:W-:Y:S07]  /*7bd0*/  LEA R62, R46, UR43, 0x3 ;  /* 0x0000002b2e3e7c11 */ /* 0x000fee000f8e18ff */
[----:B------:R-:W-:Y:S02]  /*7be0*/  @P6 LEA R61, R61, UR43, 0x3 ;  /* 0x0000002b3d3d6c11 */ /* 0x000fe4000f8e18ff */
[----:B------:R-:W-:Y:S02]  /*7bf0*/  @P6 SHF.L.U32 R63, R94, 0x1f, RZ ;  /* 0x0000001f5e3f6819 */ /* 0x000fe400000006ff */
[----:B------:R-:W-:Y:S04]  /*7c00*/  @P6 IADD3 R61, PT, PT, R61, 0xa0, RZ ;  /* 0x000000a03d3d6810 */ /* 0x000fe80007ffe0ff */
[----:B-1----:R-:W-:Y:S01]  /*7c10*/  @P6 PRMT R61, R102, 0x654, R61 ;  /* 0x00000654663d6816 */ /* 0x002fe2000000003d */
[C---:B---3--:R-:W-:Y:S01]  /*7c20*/  FMUL R0, R38.reuse, R4 ;  /* 0x0000000426007220 */ /* 0x048fe20000400000 */
[C---:B------:R-:W-:Y:S01]  /*7c30*/  FMUL R2, R38.reuse, R5 ;  /* 0x0000000526027220 */ /* 0x040fe20000400000 */
[C---:B------:R-:W-:Y:S01]  /*7c40*/  FMUL R3, R38.reuse, R6 ;  /* 0x0000000626037220 */ /* 0x040fe20000400000 */
[C---:B------:R-:W-:Y:S01]  /*7c50*/  FMUL R7, R38.reuse, R7 ;  /* 0x0000000726077220 */ /* 0x040fe20000400000 */
[----:B------:R-:W-:Y:S01]  /*7c60*/  FFMA R0, R41, R40, R0 ;  /* 0x0000002829007223 */ /* 0x000fe20000000000 */
[----:B------:R-:W-:Y:S01]  /*7c70*/  SHF.L.U32 R40, R49, 0x10, RZ ;  /* 0x0000001031287819 */ /* 0x000fe200000006ff */
[----:B------:R-:W-:Y:S01]  /*7c80*/  FFMA R2, R41, R43, R2 ;  /* 0x0000002b29027223 */ /* 0x000fe20000000002 */
[----:B------:R-:W-:Y:S01]  /*7c90*/  SHF.L.U32 R43, R51, 0x10, RZ ;  /* 0x00000010332b7819 */ /* 0x000fe200000006ff */
[C---:B------:R-:W-:Y:S01]  /*7ca0*/  FMUL R4, R38.reuse, R8 ;  /* 0x0000000826047220 */ /* 0x040fe20000400000 */
[----:B------:R-:W-:Y:S01]  /*7cb0*/  FMUL R5, R38, R9 ;  /* 0x0000000926057220 */ /* 0x000fe20000400000 */
[C---:B------:R-:W-:Y:S01]  /*7cc0*/  FFMA R3, R41.reuse, R40, R3 ;  /* 0x0000002829037223 */ /* 0x040fe20000000003 */
[----:B------:R-:W-:Y:S01]  /*7cd0*/  SHF.L.U32 R40, R50, 0x10, RZ ;  /* 0x0000001032287819 */ /* 0x000fe200000006ff */
[----:B------:R-:W-:Y:S01]  /*7ce0*/  FFMA R7, R41, R42, R7 ;  /* 0x0000002a29077223 */ /* 0x000fe20000000007 */
[----:B------:R-:W-:Y:S01]  /*7cf0*/  LOP3.LUT R42, R51, 0xffff0000, RZ, 0xc0, !PT ;  /* 0xffff0000332a7812 */ /* 0x000fe200078ec0ff */
[----:B------:R-:W-:Y:S01]  /*7d00*/  FMUL R6, R38, R10 ;  /* 0x0000000a26067220 */ /* 0x000fe20000400000 */
[----:B------:R-:W-:Y:S01]  /*7d10*/  F2FP.BF16.F32.PACK_AB R52, R2, R0 ;  /* 0x000000000234723e */ /* 0x000fe200000010ff */
        /* <DEDUP_REMOVED lines=18> */
[C---:B------:R-:W-:Y:S01]  /*7e40*/  LOP3.LUT R42, R58.reuse, 0xffff0000, RZ, 0xc0, !PT ;  /* 0xffff00003a2a7812 */ /* 0x040fe200078ec0ff */
[----:B------:R-:W-:Y:S01]  /*7e50*/  FFMA R10, R41, R43, R10 ;  /* 0x0000002b290a7223 */ /* 0x000fe2000000000a */
[----:B------:R-:W-:Y:S01]  /*7e60*/  SHF.L.U32 R43, R58, 0x10, RZ ;  /* 0x000000103a2b7819 */ /* 0x000fe200000006ff */
[C---:B------:R-:W-:Y:S01]  /*7e70*/  FMUL R15, R38.reuse, R15 ;  /* 0x0000000f260f7220 */ /* 0x040fe20000400000 */
[----:B------:R-:W-:Y:S01]  /*7e80*/  F2FP.BF16.F32.PACK_AB R68, R9, R8 ;  /* 0x000000080944723e */ /* 0x000fe200000010ff */
[C---:B------:R-:W-:Y:S01]  /*7e90*/  FMUL R12, R38.reuse, R16 ;  /* 0x00000010260c7220 */ /* 0x040fe20000400000 */
[----:B------:R-:W-:Y:S01]  /*7ea0*/  FMUL R13, R38, R17 ;  /* 0x00000011260d7220 */ /* 0x000fe20000400000 */
[----:B------:R-:W-:Y:S01]  /*7eb0*/  FFMA R15, R41, R40, R15 ;  /* 0x00000028290f7223 */ /* 0x000fe2000000000f */
[----:B------:R-:W-:Y:S01]  /*7ec0*/  LOP3.LUT R40, R59, 0xffff0000, RZ, 0xc0, !PT ;  /* 0xffff00003b287812 */ /* 0x000fe200078ec0ff */
[----:B------:R-:W-:Y:S01]  /*7ed0*/  FFMA R12, R41, R43, R12 ;  /* 0x0000002b290c7223 */ /* 0x000fe2000000000c */
[----:B------:R-:W-:Y:S01]  /*7ee0*/  SHF.L.U32 R43, R64, 0x10, RZ ;  /* 0x00000010402b7819 */ /* 0x000fe200000006ff */
[----:B------:R-:W-:Y:S01]  /*7ef0*/  FMUL R14, R38, R18 ;  /* 0x00000012260e7220 */ /* 0x000fe20000400000 */
[----:B------:R-:W-:Y:S01]  /*7f00*/  F2FP.BF16.F32.PACK_AB R69, R15, R10 ;  /* 0x0000000a0f45723e */ /* 0x000fe200000010ff */
[----:B------:R1:W-:Y:S01]  /*7f10*/  STS.128 [R97+0x2000], R52 ;  /* 0x0020003461007388 */ /* 0x0003e20000000c00 */
[----:B------:R-:W-:Y:S01]  /*7f20*/  FFMA R13, R41, R42, R13 ;  /* 0x0000002a290d7223 */ /* 0x000fe2000000000d */
[----:B------:R-:W-:Y:S01]  /*7f30*/  LOP3.LUT R42, R64, 0xffff0000, RZ, 0xc0, !PT ;  /* 0xffff0000402a7812 */ /* 0x000fe200078ec0ff */
[C---:B------:R-:W-:Y:S01]  /*7f40*/  FMUL R19, R38.reuse, R19 ;  /* 0x0000001326137220 */ /* 0x040fe20000400000 */
[C---:B------:R-:W-:Y:S01]  /*7f50*/  FMUL R16, R38.reuse, R20 ;  /* 0x0000001426107220 */ /* 0x040fe20000400000 */
[C---:B------:R-:W-:Y:S01]  /*7f60*/  FMUL R17, R38.reuse, R21 ;  /* 0x0000001526117220 */ /* 0x040fe20000400000 */
[----:B------:R-:W-:Y:S01]  /*7f70*/  F2FP.BF16.F32.PACK_AB R70, R13, R12 ;  /* 0x0000000c0d46723e */ /* 0x000fe200000010ff */
[----:B------:R-:W-:Y:S01]  /*7f80*/  FFMA R14, R41, R45, R14 ;  /* 0x0000002d290e7223 */ /* 0x000fe2000000000e */
[----:B------:R-:W-:Y:S01]  /*7f90*/  SHF.L.U32 R45, R65, 0x10, RZ ;  /* 0x00000010412d7819 */ /* 0x000fe200000006ff */
[----:B------:R-:W-:Y:S01]  /*7fa0*/  FFMA R19, R41, R40, R19 ;  /* 0x0000002829137223 */ /* 0x000fe20000000013 */
[----:B------:R-:W-:Y:S01]  /*7fb0*/  LOP3.LUT R40, R65, 0xffff0000, RZ, 0xc0, !PT ;  /* 0xffff000041287812 */ /* 0x000fe200078ec0ff */
[----:B------:R-:W-:Y:S01]  /*7fc0*/  FFMA R16, R41, R43, R16 ;  /* 0x0000002b29107223 */ /* 0x000fe20000000010 */
[----:B------:R-:W-:Y:S01]  /*7fd0*/  SHF.L.U32 R43, R67, 0x10, RZ ;  /* 0x00000010432b7819 */ /* 0x000fe200000006ff */
[C---:B------:R-:W-:Y:S01]  /*7fe0*/  FMUL R18, R38.reuse, R22 ;  /* 0x0000001626127220 */ /* 0x040fe20000400000 */
[----:B------:R-:W-:Y:S01]  /*7ff0*/  F2FP.BF16.F32.PACK_AB R71, R19, R14 ;  /* 0x0000000e1347723e */ /* 0x000fe200000010ff */
[C---:B------:R-:W-:Y:S01]  /*8000*/  FFMA R17, R41.reuse, R42, R17 ;  /* 0x0000002a29117223 */ /* 0x040fe20000000011 */
[----:B------:R-:W-:Y:S01]  /*8010*/  FMUL R23, R38, R23 ;  /* 0x0000001726177220 */ /* 0x000fe20000400000 */
[----:B------:R-:W-:Y:S01]  /*8020*/  SHF.L.U32 R42, R66, 0x10, RZ ;  /* 0x00000010422a7819 */ /* 0x000fe200000006ff */
[----:B------:R-:W-:Y:S01]  /*8030*/  FMUL R20, R38, R24 ;  /* 0x0000001826147220 */ /* 0x000fe20000400000 */
[----:B------:R3:W-:Y:S01]  /*8040*/  STS.128 [R96+0x2010], R68 ;  /* 0x0020104460007388 */ /* 0x0007e20000000c00 */
[----:B------:R-:W-:Y:S01]  /*8050*/  FFMA R18, R41, R45, R18 ;  /* 0x0000002d29127223 */ /* 0x000fe20000000012 */
[----:B------:R-:W-:Y:S01]  /*8060*/  SHF.L.U32 R45, R75, 0x10, RZ ;  /* 0x000000104b2d7819 */ /* 0x000fe200000006ff */
[C---:B------:R-:W-:Y:S01]  /*8070*/  FFMA R23, R41.reuse, R40, R23 ;  /* 0x0000002829177223 */ /* 0x040fe20000000017 */
[----:B------:R-:W-:Y:S01]  /*8080*/  LOP3.LUT R40, R66, 0xffff0000, RZ, 0xc0, !PT ;  /* 0xffff000042287812 */ /* 0x000fe200078ec0ff */
[----:B------:R-:W-:Y:S01]  /*8090*/  FFMA R20, R41, R42, R20 ;  /* 0x0000002a29147223 */ /* 0x000fe20000000014 */
[----:B------:R-:W-:Y:S01]  /*80a0*/  LOP3.LUT R42, R67, 0xffff0000, RZ, 0xc0, !PT ;  /* 0xffff0000432a7812 */ /* 0x000fe200078ec0ff */
[C---:B------:R-:W-:Y:S01]  /*80b0*/  FMUL R21, R38.reuse, R25 ;  /* 0x0000001926157220 */ /* 0x040fe20000400000 */
[C---:B------:R-:W-:Y:S01]  /*80c0*/  FMUL R22, R38.reuse, R26 ;  /* 0x0000001a26167220 */ /* 0x040fe20000400000 */
[C---:B------:R-:W-:Y:S01]  /*80d0*/  FMUL R27, R38.reuse, R27 ;  /* 0x0000001b261b7220 */ /* 0x040fe20000400000 */
[----:B------:R-:W-:Y:S01]  /*80e0*/  FMUL R24, R38, R28 ;  /* 0x0000001c26187220 */ /* 0x000fe20000400000 */
        /* <DEDUP_REMOVED lines=8> */
[----:B------:R-:W-:Y:S01]  /*8170*/  FFMA R24, R41, R40, R24 ;  /* 0x0000002829187223 */ /* 0x000fe20000000018 */
[----:B------:R-:W-:Y:S01]  /*8180*/  LOP3.LUT R40, R73, 0xffff0000, RZ, 0xc0, !PT ;  /* 0xffff000049287812 */ /* 0x000fe200078ec0ff */
[C---:B------:R-:W-:Y:S01]  /*8190*/  FFMA R25, R41.reuse, R42, R25 ;  /* 0x0000002a29197223 */ /* 0x040fe20000000019 */
[----:B------:R-:W-:Y:S01]  /*81a0*/  FMUL R31, R38, R31 ;  /* 0x0000001f261f7220 */ /* 0x000fe20000400000 */
[C---:B------:R-:W-:Y:S01]  /*81b0*/  FFMA R26, R41.reuse, R43, R26 ;  /* 0x0000002b291a7223 */ /* 0x040fe2000000001a */
[----:B------:R-:W-:Y:S01]  /*81c0*/  SHF.L.U32 R43, R74, 0x10, RZ ;  /* 0x000000104a2b7819 */ /* 0x000fe200000006ff */
[----:B------:R-:W-:Y:S01]  /*81d0*/  FMUL R28, R38, R32 ;  /* 0x00000020261c7220 */ /* 0x000fe20000400000 */
[----:B------:R-:W-:Y:S01]  /*81e0*/  LOP3.LUT R42, R74, 0xffff0000, RZ, 0xc0, !PT ;  /* 0xffff00004a2a7812 */ /* 0x000fe200078ec0ff */
[C---:B------:R-:W-:Y:S01]  /*81f0*/  FMUL R29, R38.reuse, R33 ;  /* 0x00000021261d7220 */ /* 0x040fe20000400000 */
[C---:B------:R-:W-:Y:S01]  /*8200*/  FMUL R30, R38.reuse, R34 ;  /* 0x00000022261e7220 */ /* 0x040fe20000400000 */
[----:B------:R-:W-:Y:S01]  /*8210*/  FFMA R31, R41, R40, R31 ;  /* 0x00000028291f7223 */ /* 0x000fe2000000001f */
[----:B------:R-:W-:Y:S01]  /*8220*/  FMUL R35, R38, R35 ;  /* 0x0000002326237220 */ /* 0x000fe20000400000 */
[----:B-1----:R-:W-:Y:S01]  /*8230*/  F2FP.BF16.F32.PACK_AB R52, R17, R16 ;  /* 0x000000101134723e */ /* 0x002fe200000010ff */
[----:B------:R-:W-:Y:S01]  /*8240*/  FFMA R28, R41, R43, R28 ;  /* 0x0000002b291c7223 */ /* 0x000fe2000000001c */
[----:B------:R-:W-:Y:S01]  /*8250*/  F2FP.BF16.F32.PACK_AB R53, R23, R18 ;  /* 0x000000121735723e */ /* 0x000fe200000010ff */
[----:B------:R-:W-:Y:S01]  /*8260*/  FFMA R29, R41, R42, R29 ;  /* 0x0000002a291d7223 */ /* 0x000fe2000000001d */
[----:B------:R-:W-:Y:S01]  /*8270*/  F2FP.BF16.F32.PACK_AB R54, R21, R20 ;  /* 0x000000141536723e */ /* 0x000fe200000010ff */
[----:B------:R-:W-:Y:S01]  /*8280*/  FFMA R30, R41, R45, R30 ;  /* 0x0000002d291e7223 */ /* 0x000fe2000000001e */
[----:B------:R-:W-:Y:S01]  /*8290*/  F2FP.BF16.F32.PACK_AB R55, R27, R22 ;  /* 0x000000161b37723e */ /* 0x000fe200000010ff */
[----:B------:R-:W-:Y:S01]  /*82a0*/  FFMA R35, R41, R44, R35 ;  /* 0x0000002c29237223 */ /* 0x000fe20000000023 */
[----:B------:R-:W-:Y:S02]  /*82b0*/  F2FP.BF16.F32.PACK_AB R104, R25, R24 ;  /* 0x000000181968723e */ /* 0x000fe400000010ff */
[----:B------:R-:W-:Y:S01]  /*82c0*/  F2FP.BF16.F32.PACK_AB R105, R31, R26 ;  /* 0x0000001a1f69723e */ /* 0x000fe200000010ff */
[----:B------:R3:W-:Y:S01]  /*82d0*/  STS.128 [R95+0x2020], R52 ;  /* 0x002020345f007388 */ /* 0x0007e20000000c00 */
        /* <DEDUP_REMOVED lines=8> */
[----:B-1----:R-:W1:Y:S02]  /*8360*/  FENCE.VIEW.ASYNC.S ;  /* 0x00000000000073c6 */ /* 0x002e640000000000 */
[----:B-1----:R-:W-:Y:S06]  /*8370*/  BAR.SYNC.DEFER_BLOCKING 0x1, 0x80 ;  /* 0x0042000000007b1d */ /* 0x002fec0000010000 */
[----:B------:R-:W-:Y:S05]  /*8380*/  @P0 BRA `(.L_x_130) ;  /* 0x0000000000380947 */ /* 0x000fea0003800000 */
[----:B------:R-:W-:Y:S02]  /*8390*/  UIADD3 UR4, UP0, UPT, UR62, 0x680, URZ ;  /* 0x000006803e047890 */ /* 0x000fe4000ff1e0ff */
[----:B------:R-:W-:Y:S02]  /*83a0*/  UIADD3 UR13, UPT, UPT, UR49, 0x20, URZ ;  /* 0x00000020310d7890 */ /* 0x000fe4000fffe0ff */
[----:B------:R-:W-:Y:S02]  /*83b0*/  UIADD3 UR12, UPT, UPT, UR43, 0x2200, URZ ;  /* 0x000022002b0c7890 */ /* 0x000fe4000fffe0ff */
[----:B------:R-:W-:Y:S01]  /*83c0*/  UIADD3.X UR5, UPT, UPT, URZ, UR63, URZ, UP0, !UPT ;  /* 0x0000003fff057290 */ /* 0x000fe200087fe4ff */
[----:B------:R-:W-:Y:S01]  /*83d0*/  UMOV UR14, UR50 ;  /* 0x00000032000e7c82 */ /* 0x000fe20008000000 */
[----:B------:R-:W-:Y:S01]  /*83e0*/  UMOV UR15, UR36 ;  /* 0x00000024000f7c82 */ /* 0x000fe20008000000 */
[----:B------:R-:W-:Y:S02]  /*83f0*/  UIADD3 UR9, UPT, UPT, UR49, 0xa0, URZ ;  /* 0x000000a031097890 */ /* 0x000fe4000fffe0ff */
[----:B------:R-:W-:Y:S01]  /*8400*/  UIADD3 UR8, UPT, UPT, UR43, 0x3200, URZ ;  /* 0x000032002b087890 */ /* 0x000fe2000fffe0ff */
[----:B------:R-:W-:Y:S03]  /*8410*/  UMOV UR10, UR50 ;  /* 0x00000032000a7c82 */ /* 0x000fe60008000000 */
[----:B------:R1:W-:Y:S01]  /*8420*/  UTMASTG.3D [UR12], [UR4] ;  /* 0x0000000c040073b5 */ /* 0x0003e20008010000 */
[----:B------:R-:W-:Y:S04]  /*8430*/  UMOV UR11, UR36 ;  /* 0x00000024000b7c82 */ /* 0x000fe80008000000 */
[----:B------:R1:W-:Y:S01]  /*8440*/  UTMASTG.3D [UR8], [UR4] ;  /* 0x00000008040073b5 */ /* 0x0003e20008010000 */
[----:B------:R0:W-:Y:S01]  /*8450*/  UTMACMDFLUSH ;  /* 0x00000000000079b7 */ /* 0x0001e20000000000 */
[----:B-1----:R-:W-:Y:S04]  /*8460*/  DEPBAR.LE SB0, 0x1 ;  /* 0x000080400000791a */ /* 0x002fe80000000000 */
.L_x_130:
[----:B------:R-:W-:Y:S05]  /*8470*/  BSYNC.RECONVERGENT B0 ;  /* 0x0000000000007941 */ /* 0x000fea0003800200 */
.L_x_129:
[----:B------:R-:W-:Y:S01]  /*8480*/  BAR.SYNC.DEFER_BLOCKING 0x1, 0x80 ;  /* 0x0042000000007b1d */ /* 0x000fe20000010000 */
[----:B------:R-:W-:Y:S04]  /*8490*/  UIADD3 UR4, UPT, UPT, UR46, 0x1, URZ ;  /* 0x000000012e047890 */ /* 0x000fe8000fffe0ff */
[----:B------:R-:W-:Y:S04]  /*84a0*/  UISETP.NE.AND UP0, UPT, UR4, 0x4, UPT ;  /* 0x000000040400788c */ /* 0x000fe8000bf05270 */
[----:B------:R-:W-:Y:S01]  /*84b0*/  USEL UR44, UR4, URZ, UP0 ;  /* 0x000000ff042c7287 */ /* 0x000fe20008000000 */
[----:B------:R1:W-:Y:S01]  /*84c0*/  @P6 SYNCS.ARRIVE.TRANS64.RED.A1T0 RZ, [R61+URZ], RZ ;  /* 0x000000ff3dff69a7 */ /* 0x0003e200081004ff */
[----:B------:R-:W-:Y:S01]  /*84d0*/  BSSY B1, `(.L_x_131) ;  /* 0x0000017000017945 */ /* 0x000fe20003800000 */
[----:B------:R-:W4:Y:S02]  /*84e0*/  @P6 SYNCS.PHASECHK.TRANS64.TRYWAIT P0, [R62+URZ+0x80], R63 ;  /* 0x0000803f3e0065a7 */ /* 0x000f2400080011ff */
[----:B----4-:R-:W-:Y:S01]  /*84f0*/  @P6 SEL R47, RZ, 0x1, !P0 ;  /* 0x00000001ff2f6807 */ /* 0x010fe20004000000 */
[----:B-1----:R-:W-:Y:S06]  /*8500*/  @!P6 BRA `(.L_x_132) ;  /* 0x00000000004ce947 */ /* 0x002fec0003800000 */
        /* <DEDUP_REMOVED lines=9> */
[----:B------:R-:W-:Y:S04]  /*85a0*/  SHF.L.U32 R5, R94, 0x1f, RZ ;  /* 0x0000001f5e057819 */ /* 0x000fe800000006ff */
[----:B------:R-:W1:Y:S02]  /*85b0*/  SYNCS.PHASECHK.TRANS64.TRYWAIT P0, [R62+URZ+0x80], R5 ;  /* 0x000080053e0075a7 */ /* 0x000e6400080011ff */
[----:B-1----:R-:W-:Y:S05]  /*85c0*/  @!P0 BRA `(.L_x_135) ;  /* 0x0000002800488947 */ /* 0x002fea0003800000 */
.L_x_134:
[----:B------:R-:W-:Y:S05]  /*85d0*/  BSYNC B0 ;  /* 0x0000000000007941 */ /* 0x000fea0003800000 */
.L_x_133:
[----:B------:R-:W-:Y:S02]  /*85e0*/  ISETP.NE.AND P0, PT, R60, RZ, PT ;  /* 0x000000ff3c00720c */ /* 0x000fe40003f05270 */
[----:B------:R-:W-:Y:S11]  /*85f0*/  IADD3 R46, PT, PT, R46, 0x1, RZ ;  /* 0x000000012e2e7810 */ /* 0x000ff60007ffe0ff */
[----:B------:R4:W1:Y:S04]  /*8600*/  @P0 LDS.128 R48, [R4] ;  /* 0x0000000004300984 */ /* 0x0008680000000c00 */
[----:B------:R4:W1:Y:S04]  /*8610*/  @P0 LDS.128 R56, [R3+0x10] ;  /* 0x0000100003380984 */ /* 0x0008680000000c00 */
[----:B------:R4:W1:Y:S04]  /*8620*/  @P0 LDS.128 R64, [R2+0x20] ;  /* 0x0000200002400984 */ /* 0x0008680000000c00 */
[----:B------:R4:W1:Y:S02]  /*8630*/  @P0 LDS.128 R72, [R0+0x30] ;  /* 0x0000300000480984 */ /* 0x0008640000000c00 */
.L_x_132:
[----:B------:R-:W-:Y:S05]  /*8640*/  BSYNC B1 ;  /* 0x0000000000017941 */ /* 0x000fea0003800000 */
.L_x_131:
[----:B----4-:R-:W-:Y:S05]  /*8650*/  VIADD R0, R39, 0x40 ;  /* 0x0000004027007836 */ /* 0x010fea0000000000 */
[----:B------:R-:W-:Y:S04]  /*8660*/  SHF.R.U32.HI R0, RZ, 0x15, R0 ;  /* 0x00000015ff007819 */ /* 0x000fe80000011600 */
[----:B------:R-:W-:Y:S11]  /*8670*/  LOP3.LUT P0, RZ, R0, 0x3, R85, 0x48, !PT ;  /* 0x0000000300ff7812 */ /* 0x000ff60007804855 */
[----:B------:R-:W-:Y:S02]  /*8680*/  @!UPT UIADD3 URZ, UPT, UPT, URZ, URZ, URZ ;  /* 0x000000fffffff290 */ /* 0x000fe4000fffe0ff */
[----:B------:R-:W-:Y:S05]  /*8690*/  @!P0 BRA `(.L_x_136) ;  /* 0x0000000000408947 */ /* 0x000fea0003800000 */
[----:B------:R-:W1:Y:S01]  /*86a0*/  LDCU.64 UR8, c[0x4][0x70] ;  /* 0x01000e00ff0877ac */ /* 0x000e620008000a00 */
[----:B------:R-:W-:Y:S01]  /*86b0*/  MOV R3, 0x0 ;  /* 0x0000000000037802 */ /* 0x000fe20000000f00 */
[----:B------:R-:W-:Y:S02]  /*86c0*/  HFMA2 R12, -RZ, RZ, 0, 5.9604644775390625e-08 ;  /* 0x00000001ff0c7431 */ /* 0x000fe400000001ff */
[----:B------:R-:W-:Y:S02]  /*86d0*/  IMAD.MOV.U32 R8, RZ, RZ, 0x192 ;  /* 0x00000192ff087424 */ /* 0x000fe400078e00ff */
[----:B------:R-:W-:Y:S01]  /*86e0*/  IMAD.MOV.U32 R13, RZ, RZ, RZ ;  /* 0x000000ffff0d7224 */ /* 0x000fe200078e00ff */
[----:B------:R-:W4:Y:S01]  /*86f0*/  LDCU.64 UR6, c[0x4][0x78] ;  /* 0x01000f00ff0677ac */ /* 0x000f220008000a00 */
[----:B------:R-:W2:Y:S01]  /*8700*/  LDC.64 R2, c[0x4][R3] ;  /* 0x0100000003027b82 */ /* 0x000ea20000000a00 */
[----:B------:R-:W5:Y:S01]  /*8710*/  LDCU.64 UR4, c[0x4][0x10] ;  /* 0x01000200ff0477ac */ /* 0x000f620008000a00 */
[----:B-1----:R-:W-:Y:S01]  /*8720*/  MOV R5, UR9 ;  /* 0x0000000900057c02 */ /* 0x002fe20008000f00 */
[----:B------:R-:W-:Y:S01]  /*8730*/  IMAD.U32 R4, RZ, RZ, UR8 ;  /* 0x00000008ff047e24 */ /* 0x000fe2000f8e00ff */
[----:B----4-:R-:W-:Y:S01]  /*8740*/  MOV R7, UR7 ;  /* 0x0000000700077c02 */ /* 0x010fe20008000f00 */
[----:B------:R-:W-:Y:S01]  /*8750*/  IMAD.U32 R6, RZ, RZ, UR6 ;  /* 0x00000006ff067e24 */ /* 0x000fe2000f8e00ff */
[----:B-----5:R-:W-:Y:S01]  /*8760*/  MOV R11, UR5 ;  /* 0x00000005000b7c02 */ /* 0x020fe20008000f00 */
[----:B------:R-:W-:Y:S02]  /*8770*/  IMAD.U32 R10, RZ, RZ, UR4 ;  /* 0x00000004ff0a7e24 */ /* 0x000fe4000f8e00ff */
[----:B------:R-:W-:Y:S07]  /*8780*/  LEPC R20, `(.L_x_136) ;  /* 0x000000001014794e */ /* 0x000fee0000000000 */
[----:B--23--:R-:W-:Y:S05]  /*8790*/  CALL.ABS.NOINC R2 ;  /* 0x0000000002007343 */ /* 0x00cfea0003c00000 */
.L_x_136:
[C---:B-1----:R-:W-:Y:S01]  /*87a0*/  SHF.L.U32 R40, R48.reuse, 0x10, RZ ;  /* 0x0000001030287819 */ /* 0x042fe200000006ff */
[----:B------:R-:W-:Y:S05]  /*87b0*/  WARPSYNC.ALL ;  /* 0x0000000000007948 */ /* 0x000fea0003800000 */
[----:B------:R-:W-:Y:S01]  /*87c0*/  R2UR UR4, R39 ;  /* 0x00000000270472ca */ /* 0x000fe200000e0000 */
[----:B------:R-:W-:Y:S01]  /*87d0*/  BSSY.RECONVERGENT B0, `(.L_x_137) ;  /* 0x0000093000007945 */ /* 0x000fe20003800200 */
[----:B------:R-:W-:Y:S02]  /*87e0*/  LOP3.LUT R43, R48, 0xffff0000, RZ, 0xc0, !PT ;  /* 0xffff0000302b7812 */ /* 0x000fe400078ec0ff */
[----:B------:R-:W-:Y:S02]  /*87f0*/  SHF.L.U32 R42, R49, 0x10, RZ ;  /* 0x00000010312a7819 */ /* 0x000fe400000006ff */
[C---:B------:R-:W-:Y:S02]  /*8800*/  SHF.L.U32 R45, R51.reuse, 0x10, RZ ;  /* 0x00000010332d7819 */ /* 0x040fe400000006ff */
[----:B------:R-:W-:Y:S02]  /*8810*/  LOP3.LUT R44, R51, 0xffff0000, RZ, 0xc0, !PT ;  /* 0xffff0000332c7812 */ /* 0x000fe400078ec0ff */
[----:B------:R-:W-:Y:S02]  /*8820*/  ISETP.NE.AND P6, PT, R100, RZ, PT ;  /* 0x000000ff6400720c */ /* 0x000fe40003fc5270 */
[----:B------:R-:W-:Y:S01]  /*8830*/  ISETP.NE.AND P0, PT, R99, RZ, PT ;  /* 0x000000ff6300720c */ /* 0x000fe20003f05270 */
[----:B------:R-:W1:Y:S01]  /*8840*/  LDTM.x32 R4, tmem[UR4+0x40] ;  /* 0x00004004000479ee */ /* 0x000e6200082c0000 */
[----:B------:R-:W-:Y:S02]  /*8850*/  MOV R61, UR44 ;  /* 0x0000002c003d7c02 */ /* 0x000fe40008000f00 */
[----:B------:R-:W-:Y:S07]  /*8860*/  LEA R62, R46, UR43, 0x3 ;  /* 0x0000002b2e3e7c11 */ /* 0x000fee000f8e18ff */
[----:B------:R-:W-:Y:S02]  /*8870*/  @P6 LEA R61, R61, UR43, 0x3 ;  /* 0x0000002b3d3d6c11 */ /* 0x000fe4000f8e18ff */
[----:B------:R-:W-:Y:S02]  /*8880*/  @P6 SHF.L.U32 R63, R94, 0x1f, RZ ;  /* 0x0000001f5e3f6819 */ /* 0x000fe400000006ff */
[----:B------:R-:W-:Y:S04]  /*8890*/  @P6 IADD3 R61, PT, PT, R61, 0xa0, RZ ;  /* 0x000000a03d3d6810 */ /* 0x000fe80007ffe0ff */
[----:B------:R-:W-:Y:S01]  /*88a0*/  @P6 PRMT R61, R102, 0x654, R61 ;  /* 0x00000654663d6816 */ /* 0x000fe2000000003d */
[C---:B-1----:R-:W-:Y:S01]  /*88b0*/  FMUL R0, R38.reuse, R4 ;  /* 0x0000000426007220 */ /* 0x042fe20000400000 */
        /* <DEDUP_REMOVED lines=10> */
[----:B---3--:R-:W-:Y:S01]  /*8960*/  F2FP.BF16.F32.PACK_AB R68, R2, R0 ;  /* 0x000000000244723e */ /* 0x008fe200000010ff */
[----:B------:R-:W-:Y:S01]  /*8970*/  FMUL R5, R38, R9 ;  /* 0x0000000926057220 */ /* 0x000fe20000400000 */
[C---:B------:R-:W-:Y:S01]  /*8980*/  FFMA R7, R41.reuse, R40, R7 ;  /* 0x0000002829077223 */ /* 0x040fe20000000007 */
[----:B------:R-:W-:Y:S01]  /*8990*/  SHF.L.U32 R40, R56, 0x10, RZ ;  /* 0x0000001038287819 */ /* 0x000fe200000006ff */
[C---:B------:R-:W-:Y:S01]  /*89a0*/  FMUL R6, R38.reuse, R10 ;  /* 0x0000000a26067220 */ /* 0x040fe20000400000 */
[C---:B------:R-:W-:Y:S01]  /*89b0*/  FMUL R11, R38.reuse, R11 ;  /* 0x0000000b260b7220 */ /* 0x040fe20000400000 */
[----:B------:R-:W-:Y:S01]  /*89c0*/  FFMA R4, R41, R43, R4 ;  /* 0x0000002b29047223 */ /* 0x000fe20000000004 */
[----:B------:R-:W-:Y:S01]  /*89d0*/  SHF.L.U32 R43, R57, 0x10, RZ ;  /* 0x00000010392b7819 */ /* 0x000fe200000006ff */
[----:B------:R-:W-:Y:S01]  /*89e0*/  FMUL R8, R38, R12 ;  /* 0x0000000c26087220 */ /* 0x000fe20000400000 */
[----:B------:R-:W-:Y:S01]  /*89f0*/  F2FP.BF16.F32.PACK_AB R69, R7, R3 ;  /* 0x000000030745723e */ /* 0x000fe200000010ff */
[C---:B------:R-:W-:Y:S01]  /*8a00*/  FFMA R5, R41.reuse, R42, R5 ;  /* 0x0000002a29057223 */ /* 0x040fe20000000005 */
[----:B------:R-:W-:Y:S01]  /*8a10*/  LOP3.LUT R42, R56, 0xffff0000, RZ, 0xc0, !PT ;  /* 0xffff0000382a7812 */ /* 0x000fe200078ec0ff */
[----:B------:R-:W-:Y:S01]  /*8a20*/  FFMA R6, R41, R45, R6 ;  /* 0x0000002d29067223 */ /* 0x000fe20000000006 */
[----:B------:R-:W-:Y:S01]  /*8a30*/  SHF.L.U32 R45, R65, 0x10, RZ ;  /* 0x00000010412d7819 */ /* 0x000fe200000006ff */
[----:B------:R-:W-:Y:S01]  /*8a40*/  FFMA R11, R41, R44, R11 ;  /* 0x0000002c290b7223 */ /* 0x000fe2000000000b */
[----:B------:R-:W-:Y:S01]  /*8a50*/  F2FP.BF16.F32.PACK_AB R70, R5, R4 ;  /* 0x000000040546723e */ /* 0x000fe200000010ff */
[----:B------:R-:W-:Y:S01]  /*8a60*/  FFMA R8, R41, R40, R8 ;  /* 0x0000002829087223 */ /* 0x000fe20000000008 */
[----:B------:R-:W-:Y:S01]  /*8a70*/  LOP3.LUT R40, R57, 0xffff0000, RZ, 0xc0, !PT ;  /* 0xffff000039287812 */ /* 0x000fe200078ec0ff */
[C---:B------:R-:W-:Y:S01]  /*8a80*/  FMUL R9, R38.reuse, R13 ;  /* 0x0000000d26097220 */ /* 0x040fe20000400000 */
[----:B------:R-:W-:Y:S01]  /*8a90*/  F2FP.BF16.F32.PACK_AB R71, R11, R6 ;  /* 0x000000060b47723e */ /* 0x000fe200000010ff */
[C---:B------:R-:W-:Y:S01]  /*8aa0*/  FMUL R10, R38.reuse, R14 ;  /* 0x0000000e260a7220 */ /* 0x040fe20000400000 */
[----:B------:R-:W-:Y:S01]  /*8ab0*/  LOP3.LUT R44, R75, 0xffff0000, RZ, 0xc0, !PT ;  /* 0xffff00004b2c7812 */ /* 0x000fe200078ec0ff */
[----:B------:R-:W-:Y:S01]  /*8ac0*/  FMUL R15, R38, R15 ;  /* 0x0000000f260f7220 */ /* 0x000fe20000400000 */
        /* <DEDUP_REMOVED lines=8> */
[----:B------:R-:W-:Y:S01]  /*8b50*/  FMUL R13, R38, R17 ;  /* 0x00000011260d7220 */ /* 0x000fe20000400000 */
[----:B------:R-:W-:Y:S01]  /*8b60*/  F2FP.BF16.F32.PACK_AB R53, R15, R10 ;  /* 0x0000000a0f35723e */ /* 0x000fe200000010ff */
[C---:B------:R-:W-:Y:S01]  /*8b70*/  FFMA R12, R41.reuse, R42, R12 ;  /* 0x0000002a290c7223 */ /* 0x040fe2000000000c */
[----:B------:R-:W-:Y:S01]  /*8b80*/  LOP3.LUT R42, R64, 0xffff0000, RZ, 0xc0, !PT ;  /* 0xffff0000402a7812 */ /* 0x000fe200078ec0ff */
[C---:B------:R-:W-:Y:S01]  /*8b90*/  FMUL R14, R38.reuse, R18 ;  /* 0x00000012260e7220 */ /* 0x040fe20000400000 */
[----:B------:R-:W-:Y:S01]  /*8ba0*/  FFMA R13, R41, R40, R13 ;  /* 0x00000028290d7223 */ /* 0x000fe2000000000d */
[----:B------:R-:W-:Y:S01]  /*8bb0*/  LOP3.LUT R40, R59, 0xffff0000, RZ, 0xc0, !PT ;  /* 0xffff00003b287812 */ /* 0x000fe200078ec0ff */
[----:B------:R1:W-:Y:S01]  /*8bc0*/  STS.128 [R97+0x4000], R68 ;  /* 0x0040004461007388 */ /* 0x0003e20000000c00 */
[----:B------:R-:W-:Y:S01]  /*8bd0*/  FMUL R19, R38, R19 ;  /* 0x0000001326137220 */ /* 0x000fe20000400000 */
[----:B------:R-:W-:Y:S01]  /*8be0*/  FFMA R14, R41, R43, R14 ;  /* 0x0000002b290e7223 */ /* 0x000fe2000000000e */
[----:B------:R-:W-:Y:S01]  /*8bf0*/  SHF.L.U32 R43, R64, 0x10, RZ ;  /* 0x00000010402b7819 */ /* 0x000fe200000006ff */
[C---:B------:R-:W-:Y:S01]  /*8c00*/  FMUL R16, R38.reuse, R20 ;  /* 0x0000001426107220 */ /* 0x040fe20000400000 */
        /* <DEDUP_REMOVED lines=18> */
[C---:B------:R-:W-:Y:S01]  /*8d30*/  FMUL R22, R38.reuse, R26 ;  /* 0x0000001a26167220 */ /* 0x040fe20000400000 */
[----:B------:R-:W-:Y:S01]  /*8d40*/  FMUL R27, R38, R27 ;  /* 0x0000001b261b7220 */ /* 0x000fe20000400000 */
[----:B------:R-:W-:Y:S01]  /*8d50*/  FFMA R20, R41, R43, R20 ;  /* 0x0000002b29147223 */ /* 0x000fe20000000014 */
[----:B------:R-:W-:Y:S01]  /*8d60*/  SHF.L.U32 R43, R73, 0x10, RZ ;  /* 0x00000010492b7819 */ /* 0x000fe200000006ff */
[C---:B------:R-:W-:Y:S01]  /*8d70*/  FFMA R21, R41.reuse, R40, R21 ;  /* 0x0000002829157223 */ /* 0x040fe20000000015 */
[C---:B------:R-:W-:Y:S01]  /*8d80*/  FFMA R22, R41.reuse, R45, R22 ;  /* 0x0000002d29167223 */ /* 0x040fe20000000016 */
[C---:B------:R-:W-:Y:S01]  /*8d90*/  FFMA R27, R41.reuse, R42, R27 ;  /* 0x0000002a291b7223 */ /* 0x040fe2000000001b */
[----:B------:R-:W-:Y:S01]  /*8da0*/  SHF.L.U32 R40, R72, 0x10, RZ ;  /* 0x0000001048287819 */ /* 0x000fe200000006ff */
[----:B------:R-:W-:Y:S01]  /*8db0*/  FMUL R24, R38, R28 ;  /* 0x0000001c26187220 */ /* 0x000fe20000400000 */
[----:B------:R-:W-:Y:S01]  /*8dc0*/  LOP3.LUT R42, R72, 0xffff0000, RZ, 0xc0, !PT ;  /* 0xffff0000482a7812 */ /* 0x000fe200078ec0ff */
[C---:B------:R-:W-:Y:S01]  /*8dd0*/  FMUL R25, R38.reuse, R29 ;  /* 0x0000001d26197220 */ /* 0x040fe20000400000 */
[C---:B------:R-:W-:Y:S01]  /*8de0*/  FMUL R26, R38.reuse, R30 ;  /* 0x0000001e261a7220 */ /* 0x040fe20000400000 */
[----:B------:R-:W-:Y:S01]  /*8df0*/  FFMA R24, R41, R40, R24 ;  /* 0x0000002829187223 */ /* 0x000fe20000000018 */
[----:B------:R-:W-:Y:S01]  /*8e00*/  LOP3.LUT R40, R73, 0xffff0000, RZ, 0xc0, !PT ;  /* 0xffff000049287812 */ /* 0x000fe200078ec0ff */
[C---:B------:R-:W-:Y:S01]  /*8e10*/  FFMA R25, R41.reuse, R42, R25 ;  /* 0x0000002a29197223 */ /* 0x040fe20000000019 */
        /* <DEDUP_REMOVED lines=46> */
.L_x_138:
[----:B------:R-:W-:Y:S05]  /*9100*/  BSYNC.RECONVERGENT B0 ;  /* 0x0000000000007941 */ /* 0x000fea0003800200 */
.L_x_137:
        /* <DEDUP_REMOVED lines=21> */
.L_x_142:
[----:B------:R-:W-:Y:S05]  /*9260*/  BSYNC B0 ;  /* 0x0000000000007941 */ /* 0x000fea0003800000 */
.L_x_141:
[----:B------:R-:W-:Y:S11]  /*9270*/  ISETP.NE.AND P0, PT, R60, RZ, PT ;  /* 0x000000ff3c00720c */ /* 0x000ff60003f05270 */
[----:B------:R-:W-:Y:S02]  /*9280*/  @!UPT UIADD3 URZ, UPT, UPT, URZ, URZ, URZ ;  /* 0x000000fffffff290 */ /* 0x000fe4000fffe0ff */
[----:B------:R4:W1:Y:S04]  /*9290*/  @P0 LDS.128 R48, [R3] ;  /* 0x0000000003300984 */ /* 0x0008680000000c00 */
[----:B------:R4:W1:Y:S04]  /*92a0*/  @P0 LDS.128 R56, [R2+0x10] ;  /* 0x0000100002380984 */ /* 0x0008680000000c00 */
[----:B------:R4:W1:Y:S04]  /*92b0*/  @P0 LDS.128 R64, [R0+0x20] ;  /* 0x0000200000400984 */ /* 0x0008680000000c00 */
[----:B------:R4:W1:Y:S02]  /*92c0*/  @P0 LDS.128 R72, [R46+0x30] ;  /* 0x000030002e480984 */ /* 0x0008640000000c00 */
.L_x_140:
[----:B------:R-:W-:Y:S05]  /*92d0*/  BSYNC B1 ;  /* 0x0000000000017941 */ /* 0x000fea0003800000 */
.L_x_139:
        /* <DEDUP_REMOVED lines=21> */
.L_x_144:
[----:B------:R-:W-:Y:S01]  /*9430*/  ISETP.NE.AND P0, PT, R99, RZ, PT ;  /* 0x000000ff6300720c */ /* 0x000fe20003f05270 */
[----:B------:R-:W-:Y:S05]  /*9440*/  WARPSYNC.ALL ;  /* 0x0000000000007948 */ /* 0x000fea0003800000 */
[----:B------:R-:W-:Y:S01]  /*9450*/  R2UR UR4, R39 ;  /* 0x00000000270472ca */ /* 0x000fe200000e0000 */
[----:B------:R-:W-:Y:S01]  /*9460*/  BSSY.RECONVERGENT B0, `(.L_x_145) ;  /* 0x0000090000007945 */ /* 0x000fe20003800200 */
[C---:B-1----:R-:W-:Y:S02]  /*9470*/  SHF.L.U32 R40, R48.reuse, 0x10, RZ ;  /* 0x0000001030287819 */ /* 0x042fe400000006ff */
[----:B------:R-:W-:Y:S02]  /*9480*/  LOP3.LUT R42, R48, 0xffff0000, RZ, 0xc0, !PT ;  /* 0xffff0000302a7812 */ /* 0x000fe400078ec0ff */
[C---:B------:R-:W-:Y:S02]  /*9490*/  SHF.L.U32 R43, R49.reuse, 0x10, RZ ;  /* 0x00000010312b7819 */ /* 0x040fe400000006ff */
[----:B------:R-:W-:Y:S02]  /*94a0*/  LOP3.LUT R44, R49, 0xffff0000, RZ, 0xc0, !PT ;  /* 0xffff0000312c7812 */ /* 0x000fe400078ec0ff */
[C---:B------:R-:W-:Y:S02]  /*94b0*/  SHF.L.U32 R45, R50.reuse, 0x10, RZ ;  /* 0x00000010322d7819 */ /* 0x040fe400000006ff */
[----:B------:R-:W-:Y:S01]  /*94c0*/  LOP3.LUT R46, R50, 0xffff0000, RZ, 0xc0, !PT ;  /* 0xffff0000322e7812 */ /* 0x000fe200078ec0ff */
[----:B------:R-:W1:Y:S01]  /*94d0*/  LDTM.x32 R4, tmem[UR4+0x60] ;  /* 0x00006004000479ee */ /* 0x000e6200082c0000 */
[C---:B------:R-:W-:Y:S01]  /*94e0*/  SHF.L.U32 R47, R51.reuse, 0x10, RZ ;  /* 0x00000010332f7819 */ /* 0x040fe200000006ff */
[----:B------:R-:W-:Y:S01]  /*94f0*/  NOP ;  /* 0x0000000000007918 */ /* 0x000fe20000000000 */
[----:B------:R-:W-:Y:S02]  /*9500*/  LOP3.LUT R48, R51, 0xffff0000, RZ, 0xc0, !PT ;  /* 0xffff000033307812 */ /* 0x000fe400078ec0ff */
[C---:B------:R-:W-:Y:S02]  /*9510*/  SHF.L.U32 R49, R56.reuse, 0x10, RZ ;  /* 0x0000001038317819 */ /* 0x040fe400000006ff */
[----:B------:R-:W-:Y:S02]  /*9520*/  LOP3.LUT R51, R56, 0xffff0000, RZ, 0xc0, !PT ;  /* 0xffff000038337812 */ /* 0x000fe400078ec0ff */
[C---:B------:R-:W-:Y:S02]  /*9530*/  SHF.L.U32 R50, R57.reuse, 0x10, RZ ;  /* 0x0000001039327819 */ /* 0x040fe400000006ff */
[----:B---3--:R-:W-:Y:S02]  /*9540*/  LOP3.LUT R52, R57, 0xffff0000, RZ, 0xc0, !PT ;  /* 0xffff000039347812 */ /* 0x008fe400078ec0ff */
[C---:B------:R-:W-:Y:S02]  /*9550*/  SHF.L.U32 R53, R58.reuse, 0x10, RZ ;  /* 0x000000103a357819 */ /* 0x040fe400000006ff */
[----:B------:R-:W-:Y:S02]  /*9560*/  LOP3.LUT R54, R58, 0xffff0000, RZ, 0xc0, !PT ;  /* 0xffff00003a367812 */ /* 0x000fe400078ec0ff */
[----:B------:R-:W-:Y:S02]  /*9570*/  SHF.L.U32 R55, R59, 0x10, RZ ;  /* 0x000000103b377819 */ /* 0x000fe400000006ff */
[----:B------:R-:W-:Y:S02]  /*9580*/  IADD3 R101, PT, PT, R101, 0x110, RZ ;  /* 0x0000011065657810 */ /* 0x000fe40007ffe0ff */
[----:B------:R-:W-:Y:S02]  /*9590*/  LOP3.LUT R56, R59, 0xffff0000, RZ, 0xc0, !PT ;  /* 0xffff00003b387812 */ /* 0x000fe400078ec0ff */
[----:B------:R-:W-:Y:S01]  /*95a0*/  SHF.L.U32 R57, R64, 0x10, RZ ;  /* 0x0000001040397819 */ /* 0x000fe200000006ff */
[----:B-1----:R-:W-:Y:S01]  /*95b0*/  FMUL R4, R38, R4 ;  /* 0x0000000426047220 */ /* 0x002fe20000400000 */
[----:B------:R-:W-:Y:S01]  /*95c0*/  LOP3.LUT R58, R64, 0xffff0000, RZ, 0xc0, !PT ;  /* 0xffff0000403a7812 */ /* 0x000fe200078ec0ff */
[C---:B------:R-:W-:Y:S01]  /*95d0*/  FMUL R5, R38.reuse, R5 ;  /* 0x0000000526057220 */ /* 0x040fe20000400000 */
[----:B------:R-:W-:Y:S01]  /*95e0*/  LOP3.LUT R101, R101, 0xfefffff8, RZ, 0xc0, !PT ;  /* 0xfefffff865657812 */ /* 0x000fe200078ec0ff */
[C---:B------:R-:W-:Y:S01]  /*95f0*/  FFMA R4, R41.reuse, R40, R4 ;  /* 0x0000002829047223 */ /* 0x040fe20000000004 */
[C---:B------:R-:W-:Y:S01]  /*9600*/  FMUL R6, R38.reuse, R6 ;  /* 0x0000000626067220 */ /* 0x040fe20000400000 */
[----:B------:R-:W-:Y:S01]  /*9610*/  FFMA R5, R41, R42, R5 ;  /* 0x0000002a29057223 */ /* 0x000fe20000000005 */
[----:B------:R-:W-:Y:S01]  /*9620*/  SHF.L.U32 R59, R65, 0x10, RZ ;  /* 0x00000010413b7819 */ /* 0x000fe200000006ff */
[----:B------:R1:W-:Y:S01]  /*9630*/  SYNCS.ARRIVE.TRANS64.RED.A1T0 RZ, [R101+URZ], RZ ;  /* 0x000000ff65ff79a7 */ /* 0x0003e200081004ff */
[----:B------:R-:W-:Y:S01]  /*9640*/  FFMA R6, R41, R43, R6 ;  /* 0x0000002b29067223 */ /* 0x000fe20000000006 */
[C---:B------:R-:W-:Y:S01]  /*9650*/  FMUL R7, R38.reuse, R7 ;  /* 0x0000000726077220 */ /* 0x040fe20000400000 */
[----:B------:R-:W-:Y:S01]  /*9660*/  F2FP.BF16.F32.PACK_AB R104, R5, R4 ;  /* 0x000000040568723e */ /* 0x000fe200000010ff */
[C---:B------:R-:W-:Y:S01]  /*9670*/  FMUL R8, R38.reuse, R8 ;  /* 0x0000000826087220 */ /* 0x040fe20000400000 */
[----:B------:R-:W-:Y:S01]  /*9680*/  FMUL R9, R38, R9 ;  /* 0x0000000926097220 */ /* 0x000fe20000400000 */
[----:B------:R-:W-:Y:S01]  /*9690*/  LOP3.LUT R60, R65, 0xffff0000, RZ, 0xc0, !PT ;  /* 0xffff0000413c7812 */ /* 0x000fe200078ec0ff */
[C---:B------:R-:W-:Y:S01]  /*96a0*/  FFMA R7, R41.reuse, R44, R7 ;  /* 0x0000002c29077223 */ /* 0x040fe20000000007 */
[C---:B------:R-:W-:Y:S01]  /*96b0*/  FFMA R8, R41.reuse, R45, R8 ;  /* 0x0000002d29087223 */ /* 0x040fe20000000008 */
[----:B------:R-:W-:Y:S01]  /*96c0*/  SHF.L.U32 R61, R66, 0x10, RZ ;  /* 0x00000010423d7819 */ /* 0x000fe200000006ff */
[----:B------:R-:W-:Y:S01]  /*96d0*/  FFMA R9, R41, R46, R9 ;  /* 0x0000002e29097223 */ /* 0x000fe20000000009 */
[C---:B------:R-:W-:Y:S01]  /*96e0*/  FMUL R10, R38.reuse, R10 ;  /* 0x0000000a260a7220 */ /* 0x040fe20000400000 */
[----:B------:R-:W-:Y:S01]  /*96f0*/  F2FP.BF16.F32.PACK_AB R105, R7, R6 ;  /* 0x000000060769723e */ /* 0x000fe200000010ff */
[C---:B------:R-:W-:Y:S01]  /*9700*/  FMUL R11, R38.reuse, R11 ;  /* 0x0000000b260b7220 */ /* 0x040fe20000400000 */
[----:B------:R-:W-:Y:S01]  /*9710*/  FMUL R0, R38, R12 ;  /* 0x0000000c26007220 */ /* 0x000fe20000400000 */
[----:B------:R-:W-:Y:S01]  /*9720*/  F2FP.BF16.F32.PACK_AB R106, R9, R8 ;  /* 0x00000008096a723e */ /* 0x000fe200000010ff */
[C---:B------:R-:W-:Y:S01]  /*9730*/  FFMA R10, R41.reuse, R47, R10 ;  /* 0x0000002f290a7223 */ /* 0x040fe2000000000a */
[C---:B------:R-:W-:Y:S01]  /*9740*/  FFMA R11, R41.reuse, R48, R11 ;  /* 0x00000030290b7223 */ /* 0x040fe2000000000b */
[----:B------:R-:W-:Y:S01]  /*9750*/  LOP3.LUT R62, R66, 0xffff0000, RZ, 0xc0, !PT ;  /* 0xffff0000423e7812 */ /* 0x000fe200078ec0ff */
[----:B------:R-:W-:Y:S01]  /*9760*/  FFMA R0, R41, R49, R0 ;  /* 0x0000003129007223 */ /* 0x000fe20000000000 */
[C---:B------:R-:W-:Y:S01]  /*9770*/  FMUL R2, R38.reuse, R13 ;  /* 0x0000000d26027220 */ /* 0x040fe20000400000 */
[----:B------:R-:W-:Y:S01]  /*9780*/  SHF.L.U32 R63, R67, 0x10, RZ ;  /* 0x00000010433f7819 */ /* 0x000fe200000006ff */
[C---:B------:R-:W-:Y:S01]  /*9790*/  FMUL R3, R38.reuse, R14 ;  /* 0x0000000e26037220 */ /* 0x040fe20000400000 */
[----:B------:R-:W-:Y:S01]  /*97a0*/  F2FP.BF16.F32.PACK_AB R107, R11, R10 ;  /* 0x0000000a0b6b723e */ /* 0x000fe200000010ff */
[----:B------:R-:W-:Y:S01]  /*97b0*/  FFMA R2, R41, R51, R2 ;  /* 0x0000003329027223 */ /* 0x000fe20000000002 */
[C---:B------:R-:W-:Y:S01]  /*97c0*/  FMUL R15, R38.reuse, R15 ;  /* 0x0000000f260f7220 */ /* 0x040fe20000400000 */
[C---:B------:R-:W-:Y:S01]  /*97d0*/  FMUL R12, R38.reuse, R16 ;  /* 0x00000010260c7220 */ /* 0x040fe20000400000 */
[----:B------:R-:W-:Y:S01]  /*97e0*/  FMUL R13, R38, R17 ;  /* 0x00000011260d7220 */ /* 0x000fe20000400000 */
[----:B------:R1:W-:Y:S01]  /*97f0*/  STS.128 [R97+0x6000], R104 ;  /* 0x0060006861007388 */ /* 0x0003e20000000c00 */
[----:B------:R-:W-:Y:S01]  /*9800*/  LOP3.LUT R64, R67, 0xffff0000, RZ, 0xc0, !PT ;  /* 0xffff000043407812 */ /* 0x000fe200078ec0ff */
[C---:B------:R-:W-:Y:S01]  /*9810*/  FFMA R3, R41.reuse, R50, R3 ;  /* 0x0000003229037223 */ /* 0x040fe20000000003 */
[----:B------:R-:W-:Y:S01]  /*9820*/  SHF.L.U32 R65, R72, 0x10, RZ ;  /* 0x0000001048417819 */ /* 0x000fe200000006ff */
[C---:B------:R-:W-:Y:S01]  /*9830*/  FFMA R15, R41.reuse, R52, R15 ;  /* 0x00000034290f7223 */ /* 0x040fe2000000000f */
[----:B------:R-:W-:Y:S01]  /*9840*/  F2FP.BF16.F32.PACK_AB R108, R2, R0 ;  /* 0x00000000026c723e */ /* 0x000fe200000010ff */
[C---:B------:R-:W-:Y:S01]  /*9850*/  FFMA R12, R41.reuse, R53, R12 ;  /* 0x00000035290c7223 */ /* 0x040fe2000000000c */
[C---:B------:R-:W-:Y:S01]  /*9860*/  FFMA R13, R41.reuse, R54, R13 ;  /* 0x00000036290d7223 */ /* 0x040fe2000000000d */
[C---:B------:R-:W-:Y:S01]  /*9870*/  FMUL R14, R38.reuse, R18 ;  /* 0x00000012260e7220 */ /* 0x040fe20000400000 */
[C---:B------:R-:W-:Y:S01]  /*9880*/  FMUL R19, R38.reuse, R19 ;  /* 0x0000001326137220 */ /* 0x040fe20000400000 */
[C---:B------:R-:W-:Y:S01]  /*9890*/  FMUL R16, R38.reuse, R20 ;  /* 0x0000001426107220 */ /* 0x040fe20000400000 */
[C---:B------:R-:W-:Y:S01]  /*98a0*/  FMUL R17, R38.reuse, R21 ;  /* 0x0000001526117220 */ /* 0x040fe20000400000 */
[C---:B------:R-:W-:Y:S01]  /*98b0*/  FFMA R14, R41.reuse, R55, R14 ;  /* 0x00000037290e7223 */ /* 0x040fe2000000000e */
        /* <DEDUP_REMOVED lines=9> */
[----:B------:R-:W-:Y:S01]  /*9950*/  FFMA R23, R41, R60, R23 ;  /* 0x0000003c29177223 */ /* 0x000fe20000000017 */
[C---:B------:R-:W-:Y:S01]  /*9960*/  FMUL R27, R38.reuse, R27 ;  /* 0x0000001b261b7220 */ /* 0x040fe20000400000 */
[----:B------:R-:W-:Y:S01]  /*9970*/  F2FP.BF16.F32.PACK_AB R109, R15, R3 ;  /* 0x000000030f6d723e */ /* 0x000fe200000010ff */
[----:B------:R-:W-:Y:S01]  /*9980*/  FFMA R20, R41, R61, R20 ;  /* 0x0000003d29147223 */ /* 0x000fe20000000014 */
[----:B------:R-:W-:Y:S01]  /*9990*/  F2FP.BF16.F32.PACK_AB R110, R13, R12 ;  /* 0x0000000c0d6e723e */ /* 0x000fe200000010ff */
[----:B------:R-:W-:Y:S01]  /*99a0*/  FMUL R24, R38, R28 ;  /* 0x0000001c26187220 */ /* 0x000fe20000400000 */
[----:B------:R-:W-:Y:S01]  /*99b0*/  F2FP.BF16.F32.PACK_AB R111, R19, R14 ;  /* 0x0000000e136f723e */ /* 0x000fe200000010ff */
[----:B------:R-:W-:Y:S01]  /*99c0*/  FFMA R21, R41, R62, R21 ;  /* 0x0000003e29157223 */ /* 0x000fe20000000015 */
[----:B------:R-:W-:Y:S01]  /*99d0*/  LOP3.LUT R66, R72, 0xffff0000, RZ, 0xc0, !PT ;  /* 0xffff000048427812 */ /* 0x000fe200078ec0ff */
[C---:B------:R-:W-:Y:S01]  /*99e0*/  FMUL R25, R38.reuse, R29 ;  /* 0x0000001d26197220 */ /* 0x040fe20000400000 */
[----:B------:R-:W-:Y:S01]  /*99f0*/  SHF.L.U32 R67, R73, 0x10, RZ ;  /* 0x0000001049437819 */ /* 0x000fe200000006ff */
[----:B------:R1:W-:Y:S01]  /*9a00*/  STS.128 [R96+0x6010], R108 ;  /* 0x0060106c60007388 */ /* 0x0003e20000000c00 */
[----:B------:R-:W-:Y:S01]  /*9a10*/  FFMA R22, R41, R63, R22 ;  /* 0x0000003f29167223 */ /* 0x000fe20000000016 */
[----:B------:R-:W-:Y:S01]  /*9a20*/  LOP3.LUT R68, R73, 0xffff0000, RZ, 0xc0, !PT ;  /* 0xffff000049447812 */ /* 0x000fe200078ec0ff */
[----:B------:R-:W-:Y:S01]  /*9a30*/  FMUL R26, R38, R30 ;  /* 0x0000001e261a7220 */ /* 0x000fe20000400000 */
[C---:B------:R-:W-:Y:S01]  /*9a40*/  FFMA R27, R41.reuse, R64, R27 ;  /* 0x00000040291b7223 */ /* 0x040fe2000000001b */
[----:B------:R-:W-:Y:S01]  /*9a50*/  SHF.L.U32 R69, R74, 0x10, RZ ;  /* 0x000000104a457819 */ /* 0x000fe200000006ff */
[----:B------:R-:W-:Y:S01]  /*9a60*/  FMUL R31, R38, R31 ;  /* 0x0000001f261f7220 */ /* 0x000fe20000400000 */
[C---:B------:R-:W-:Y:S01]  /*9a70*/  FFMA R24, R41.reuse, R65, R24 ;  /* 0x0000004129187223 */ /* 0x040fe20000000018 */
[----:B------:R-:W-:Y:S01]  /*9a80*/  LOP3.LUT R70, R74, 0xffff0000, RZ, 0xc0, !PT ;  /* 0xffff00004a467812 */ /* 0x000fe200078ec0ff */
[C---:B------:R-:W-:Y:S01]  /*9a90*/  FMUL R28, R38.reuse, R32 ;  /* 0x00000020261c7220 */ /* 0x040fe20000400000 */
[----:B------:R-:W-:Y:S01]  /*9aa0*/  FFMA R25, R41, R66, R25 ;  /* 0x0000004229197223 */ /* 0x000fe20000000019 */
[----:B------:R-:W-:Y:S01]  /*9ab0*/  SHF.L.U32 R71, R75, 0x10, RZ ;  /* 0x000000104b477819 */ /* 0x000fe200000006ff */
[C---:B------:R-:W-:Y:S01]  /*9ac0*/  FMUL R29, R38.reuse, R33 ;  /* 0x00000021261d7220 */ /* 0x040fe20000400000 */
[----:B------:R-:W-:Y:S01]  /*9ad0*/  FFMA R26, R41, R67, R26 ;  /* 0x00000043291a7223 */ /* 0x000fe2000000001a */
[----:B------:R-:W-:Y:S01]  /*9ae0*/  LOP3.LUT R72, R75, 0xffff0000, RZ, 0xc0, !PT ;  /* 0xffff00004b487812 */ /* 0x000fe200078ec0ff */
        /* <DEDUP_REMOVED lines=38> */
[----:B---3--:R-:W-:Y:S04]  /*9d50*/  DEPBAR.LE SB0, 0x1 ;  /* 0x000080400000791a */ /* 0x008fe80000000000 */
.L_x_146:
[----:B------:R-:W-:Y:S05]  /*9d60*/  BSYNC.RECONVERGENT B0 ;  /* 0x0000000000007941 */ /* 0x000fea0003800200 */
.L_x_145:
[----:B------:R-:W-:Y:S01]  /*9d70*/  BAR.SYNC.DEFER_BLOCKING 0x1, 0x80 ;  /* 0x0042000000007b1d */ /* 0x000fe20000010000 */
[----:B------:R-:W-:Y:S01]  /*9d80*/  UISETP.NE.AND UP0, UPT, UR47, -0x4, UPT ;  /* 0xfffffffc2f00788c */ /* 0x000fe2000bf05270 */
[----:B------:R-:W-:Y:S08]  /*9d90*/  IADD3 R0, PT, PT, R36, 0x1, RZ ;  /* 0x0000000124007810 */ /* 0x000ff00007ffe0ff */
[----:B------:R-:W-:Y:S05]  /*9da0*/  BRA.U !UP0, `(.L_x_147) ;  /* 0x0000000108247547 */ /* 0x000fea000b800000 */
[----:B------:R-:W-:Y:S01]  /*9db0*/  ISETP.NE.AND P0, PT, R100, RZ, PT ;  /* 0x000000ff6400720c */ /* 0x000fe20003f05270 */
[----:B------:R-:W-:Y:S01]  /*9dc0*/  IMAD.U32 R2, RZ, RZ, UR46 ;  /* 0x0000002eff027e24 */ /* 0x000fe2000f8e00ff */
[----:B------:R-:W-:Y:S04]  /*9dd0*/  UIADD3 UR4, UPT, UPT, UR46, 0x1, URZ ;  /* 0x000000012e047890 */ /* 0x000fe8000fffe0ff */
[----:B------:R-:W-:Y:S04]  /*9de0*/  UISETP.NE.AND UP0, UPT, UR4, 0x4, UPT ;  /* 0x000000040400788c */ /* 0x000fe8000bf05270 */
[----:B------:R-:W-:Y:S03]  /*9df0*/  USEL UR46, UR4, URZ, UP0 ;  /* 0x000000ff042e7287 */ /* 0x000fe60008000000 */
[----:B------:R-:W-:Y:S05]  /*9e00*/  @P0 LEA R2, R2, UR43, 0x3 ;  /* 0x0000002b02020c11 */ /* 0x000fea000f8e18ff */
[----:B------:R-:W-:Y:S05]  /*9e10*/  @P0 VIADD R3, R2, 0xa0 ;  /* 0x000000a002030836 */ /* 0x000fea0000000000 */
[----:B------:R-:W-:Y:S04]  /*9e20*/  @P0 PRMT R3, R102, 0x654, R3 ;  /* 0x0000065466030816 */ /* 0x000fe80000000003 */
[----:B------:R3:W-:Y:S03]  /*9e30*/  @P0 SYNCS.ARRIVE.TRANS64.RED.A1T0 RZ, [R3+URZ], RZ ;  /* 0x000000ff03ff09a7 */ /* 0x0007e600081004ff */
.L_x_147:
[----:B------:R-:W-:Y:S01]  /*9e40*/  R2UR UR5, R86 ;  /* 0x00000000560572ca */ /* 0x000fe200000e0000 */
[----:B------:R-:W-:Y:S01]  /*9e50*/  UISETP.NE.AND UP0, UPT, UR61, URZ, UPT ;  /* 0x000000ff3d00728c */ /* 0x000fe2000bf05270 */
[----:B------:R-:W-:Y:S01]  /*9e60*/  R2UR UR4, R87 ;  /* 0x00000000570472ca */ /* 0x000fe200000e0000 */
[----:B------:R-:W-:Y:S01]  /*9e70*/  UIADD3 UR47, UPT, UPT, UR47, 0x4, URZ ;  /* 0x000000042f2f7890 */ /* 0x000fe2000fffe0ff */
[----:B------:R-:W-:Y:S01]  /*9e80*/  ISETP.NE.AND P0, PT, R90, 0x2, PT ;  /* 0x000000025a00780c */ /* 0x000fe20003f05270 */
[----:B------:R-:W-:Y:S01]  /*9e90*/  UMOV UR36, UR60 ;  /* 0x0000003c00247c82 */ /* 0x000fe20008000000 */
[----:B------:R-:W-:Y:S02]  /*9ea0*/  ISETP.NE.AND P1, PT, R0, 0x4, PT ;  /* 0x000000040000780c */ /* 0x000fe40003f25270 */
[----:B---3--:R-:W-:Y:S02]  /*9eb0*/  SEL R3, RZ, 0x1, P0 ;  /* 0x00000001ff037807 */ /* 0x008fe40000000000 */
[----:B------:R-:W-:Y:S02]  /*9ec0*/  SEL R2, RZ, 0x1, P1 ;  /* 0x00000001ff027807 */ /* 0x000fe40000800000 */
[----:B------:R-:W-:Y:S01]  /*9ed0*/  LOP3.LUT R92, R92, R3, RZ, 0x3c, !PT ;  /* 0x000000035c5c7212 */ /* 0x000fe200078e3cff */
[----:B------:R-:W-:Y:S01]  /*9ee0*/  UIADD3 UR32, UPT, UPT, UR37, UR5, URZ ;  /* 0x0000000525207290 */ /* 0x000fe2000fffe0ff */
[----:B------:R-:W-:Y:S01]  /*9ef0*/  LOP3.LUT R93, R93, R2, RZ, 0x3c, !PT ;  /* 0x000000025d5d7212 */ /* 0x000fe200078e3cff */
[----:B------:R-:W-:Y:S01]  /*9f00*/  UIADD3 UR20, UPT, UPT, UR38, UR4, URZ ;  /* 0x0000000426147290 */ /* 0x000fe2000fffe0ff */
[----:B------:R-:W-:Y:S02]  /*9f10*/  SEL R90, R90, RZ, P0 ;  /* 0x000000ff5a5a7207 */ /* 0x000fe40000000000 */
[----:B------:R-:W-:Y:S01]  /*9f20*/  SEL R36, R0, RZ, P1 ;  /* 0x000000ff00247207 */ /* 0x000fe20000800000 */
[----:B------:R-:W-:Y:S08]  /*9f30*/  BRA.U UP0, `(.L_x_148) ;  /* 0xffffffbd00c07547 */ /* 0x000ff0000b83ffff */
[----:B------:R-:W3:Y:S01]  /*9f40*/  LDCU.64 UR4, c[0x0][0x888] ;  /* 0x00011100ff0477ac */ /* 0x000ee20008000a00 */
[----:B------:R-:W4:Y:S01]  /*9f50*/  LDCU.64 UR6, c[0x0][0x890] ;  /* 0x00011200ff0677ac */ /* 0x000f220008000a00 */
[----:B---3--:R-:W-:Y:S02]  /*9f60*/  ISETP.NE.U32.AND P2, PT, RZ, UR4, PT ;  /* 0x00000004ff007c0c */ /* 0x008fe4000bf45070 */
[----:B----4-:R-:W-:Y:S02]  /*9f70*/  ISETP.NE.U32.AND P1, PT, RZ, UR6, PT ;  /* 0x00000006ff007c0c */ /* 0x010fe4000bf25070 */
[----:B------:R-:W-:Y:S02]  /*9f80*/  ISETP.NE.AND.EX P2, PT, RZ, UR5, PT, P2 ;  /* 0x00000005ff007c0c */ /* 0x000fe4000bf45320 */
[----:B------:R-:W-:-:S13]  /*9f90*/  ISETP.NE.AND.EX P0, PT, RZ, UR7, PT, P1 ;  /* 0x00000007ff007c0c */ /* 0x000fda000bf05310 */
[----:B------:R-:W-:Y:S05]  /*9fa0*/  @P2 BRA P0, `(.L_x_149) ;  /* 0x00000000003c2947 */ /* 0x000fea0000000000 */
[----:B------:R-:W-:-:S13]  /*9fb0*/  ISETP.NE.AND.EX P1, PT, RZ, UR7, PT, P1 ;  /* 0x00000007ff007c0c */ /* 0x000fda000bf25310 */
[----:B------:R-:W-:Y:S05]  /*9fc0*/  @P1 BRA `(.L_x_150) ;  /* 0x00000000000c1947 */ /* 0x000fea0003800000 */
[----:B------:R-:W-:-:S13]  /*9fd0*/  FSETP.NEU.AND P0, PT, R41, RZ, PT ;  /* 0x000000ff2900720b */ /* 0x000fda0003f0d000 */
[----:B------:R-:W-:Y:S05]  /*9fe0*/  @!P0 EXIT ;  /* 0x000000000000894d */ /* 0x000fea0003800000 */
[----:B------:R-:W-:Y:S05]  /*9ff0*/  BRA `(.L_x_149) ;  /* 0x0000000000287947 */ /* 0x000fea0003800000 */
.L_x_150:
[----:B------:R-:W-:Y:S01]  /*a000*/  ISETP.NE.AND P0, PT, R89, RZ, PT ;  /* 0x000000ff5900720c */ /* 0x000fe20003f05270 */
[----:B------:R-:W-:-:S12]  /*a010*/  BSSY.RECONVERGENT B0, `(.L_x_149) ;  /* 0x0000008000007945 */ /* 0x000fd80003800200 */
[----:B------:R-:W-:Y:S05]  /*a020*/  @P0 BRA `(.L_x_151) ;  /* 0x0000000000100947 */ /* 0x000fea0003800000 */
[----:B------:R-:W-:-:S04]  /*a030*/  ISETP.NE.U32.AND P0, PT, RZ, UR4, PT ;  /* 0x00000004ff007c0c */ /* 0x000fc8000bf05070 */
[----:B------:R-:W-:-:S13]  /*a040*/  ISETP.NE.AND.EX P0, PT, RZ, UR5, PT, P0 ;  /* 0x00000005ff007c0c */ /* 0x000fda000bf05300 */
[----:B------:R-:W-:Y:S05]  /*a050*/  @!P0 EXIT ;  /* 0x000000000000894d */ /* 0x000fea0003800000 */
[----:B------:R-:W-:Y:S05]  /*a060*/  BRA `(.L_x_152) ;  /* 0x0000000000087947 */ /* 0x000fea0003800000 */
.L_x_151:
[----:B------:R-:W-:-:S13]  /*a070*/  FSETP.NEU.AND P0, PT, R41, RZ, PT ;  /* 0x000000ff2900720b */ /* 0x000fda0003f0d000 */
[----:B------:R-:W-:Y:S05]  /*a080*/  @!P0 EXIT ;  /* 0x000000000000894d */ /* 0x000fea0003800000 */
.L_x_152:
[----:B------:R-:W-:Y:S05]  /*a090*/  BSYNC.RECONVERGENT B0 ;  /* 0x0000000000007941 */ /* 0x000fea0003800200 */
.L_x_149:
[----:B------:R-:W3:Y:S01]  /*a0a0*/  S2UR UR7, SR_CgaCtaId ;  /* 0x00000000000779c3 */ /* 0x000ee20000008800 */
[----:B------:R-:W-:Y:S01]  /*a0b0*/  ULEA UR6, UR46, UR43, 0x3 ;  /* 0x0000002b2e067291 */ /* 0x000fe2000f8e18ff */
[----:B------:R-:W-:-:S04]  /*a0c0*/  DEPBAR.LE SB0, 0x0 ;  /* 0x000080000000791a */ /* 0x000fc80000000000 */
[----:B------:R-:W-:-:S04]  /*a0d0*/  UIADD3 UR6, UPT, UPT, UR6, 0xa0, URZ ;  /* 0x000000a006067890 */ /* 0x000fc8000fffe0ff */
[----:B---3--:R-:W-:-:S09]  /*a0e0*/  UPRMT UR6, UR7, 0x654, UR6 ;  /* 0x0000065407067896 */ /* 0x008fd20008000006 */
[----:B------:R-:W-:Y:S01]  /*a0f0*/  SYNCS.ARRIVE.TRANS64.RED.A1T0 RZ, [UR6], RZ ;  /* 0x000000ffffff79a7 */ /* 0x000fe20008100406 */
[----:B------:R-:W-:Y:S05]  /*a100*/  EXIT ;  /* 0x000000000000794d */ /* 0x000fea0003800000 */
.L_x_24:
[----:B-1----:R1:W2:Y:S02]  /*a110*/  SYNCS.PHASECHK.TRANS64.TRYWAIT P0, [R0+URZ+0x140], R3 ;  /* 0x00014003000075a7 */ /* 0x0022a400080011ff */
[----:B--2---:R-:W-:Y:S05]  /*a120*/  @!P0 NANOSLEEP.SYNCS 0x989680 ;  /* 0x009896800000895d */ /* 0x004fea0003900000 */
[----:B------:R-:W2:Y:S02]  /*a130*/  @!P0 SYNCS.PHASECHK.TRANS64 P0, [R0+URZ+0x140], R3 ;  /* 0x00014003000085a7 */ /* 0x000ea400080010ff */
[----:B--2---:R-:W-:Y:S05]  /*a140*/  @!P0 BRA `(.L_x_24) ;  /* 0xfffffffc00f08947 */ /* 0x004fea000383ffff */
[----:B------:R-:W-:Y:S05]  /*a150*/  BRA `(.L_x_153) ;  /* 0xffffff7800a47947 */ /* 0x000fea000383ffff */
.L_x_27:
[----:B-1----:R-:W-:-:S07]  /*a160*/  MOV R0, UR33 ;  /* 0x0000002100007c02 */ /* 0x002fce0008000f00 */
.L_x_154:
[----:B-1----:R1:W2:Y:S02]  /*a170*/  SYNCS.PHASECHK.TRANS64.TRYWAIT P0, [R0+URZ+0x40], R3 ;  /* 0x00004003000075a7 */ /* 0x0022a400080011ff */
[----:B--2---:R-:W-:Y:S05]  /*a180*/  @!P0 NANOSLEEP.SYNCS 0x989680 ;  /* 0x009896800000895d */ /* 0x004fea0003900000 */
[----:B------:R-:W2:Y:S02]  /*a190*/  @!P0 SYNCS.PHASECHK.TRANS64 P0, [R0+URZ+0x40], R3 ;  /* 0x00004003000085a7 */ /* 0x000ea400080010ff */
[----:B--2---:R-:W-:Y:S05]  /*a1a0*/  @!P0 BRA `(.L_x_154) ;  /* 0xfffffffc00f08947 */ /* 0x004fea000383ffff */
[----:B------:R-:W-:Y:S05]  /*a1b0*/  BRA `(.L_x_26) ;  /* 0xffffff7800f47947 */ /* 0x000fea000383ffff */
.L_x_34:
[----:B-1----:R-:W-:-:S07]  /*a1c0*/  MOV R0, UR17 ;  /* 0x0000001100007c02 */ /* 0x002fce0008000f00 */
.L_x_155:
[----:B-1----:R1:W2:Y:S02]  /*a1d0*/  SYNCS.PHASECHK.TRANS64.TRYWAIT P0, [R0+URZ+0x40], R3 ;  /* 0x00004003000075a7 */ /* 0x0022a400080011ff */
[----:B--2---:R-:W-:Y:S05]  /*a1e0*/  @!P0 NANOSLEEP.SYNCS 0x989680 ;  /* 0x009896800000895d */ /* 0x004fea0003900000 */
[----:B------:R-:W2:Y:S02]  /*a1f0*/  @!P0 SYNCS.PHASECHK.TRANS64 P0, [R0+URZ+0x40], R3 ;  /* 0x00004003000085a7 */ /* 0x000ea400080010ff */
[----:B--2---:R-:W-:Y:S05]  /*a200*/  @!P0 BRA `(.L_x_155) ;  /* 0xfffffffc00f08947 */ /* 0x004fea000383ffff */
[----:B------:R-:W-:Y:S05]  /*a210*/  BRA `(.L_x_33) ;  /* 0xffffff7c00b87947 */ /* 0x000fea000383ffff */
.L_x_39:
[----:B-1----:R1:W2:Y:S02]  /*a220*/  SYNCS.PHASECHK.TRANS64.TRYWAIT P0, [R3+URZ+0xd0], R0 ;  /* 0x0000d000030075a7 */ /* 0x0022a400080011ff */
[----:B--2---:R-:W-:Y:S05]  /*a230*/  @!P0 NANOSLEEP.SYNCS 0x989680 ;  /* 0x009896800000895d */ /* 0x004fea0003900000 */
[----:B------:R-:W2:Y:S02]  /*a240*/  @!P0 SYNCS.PHASECHK.TRANS64 P0, [R3+URZ+0xd0], R0 ;  /* 0x0000d000030085a7 */ /* 0x000ea400080010ff */
[----:B--2---:R-:W-:Y:S05]  /*a250*/  @!P0 BRA `(.L_x_39) ;  /* 0xfffffffc00f08947 */ /* 0x004fea000383ffff */
[----:B------:R-:W-:Y:S05]  /*a260*/  BRA `(.L_x_156) ;  /* 0xffffff80005c7947 */ /* 0x000fea000383ffff */
.L_x_43:
[----:B-1----:R-:W-:-:S07]  /*a270*/  MOV R0, UR4 ;  /* 0x0000000400007c02 */ /* 0x002fce0008000f00 */
.L_x_157:
[----:B-1----:R1:W2:Y:S02]  /*a280*/  SYNCS.PHASECHK.TRANS64.TRYWAIT P0, [R0+URZ], R3 ;  /* 0x00000003000075a7 */ /* 0x0022a400080011ff */
[----:B--2---:R-:W-:Y:S05]  /*a290*/  @!P0 NANOSLEEP.SYNCS 0x989680 ;  /* 0x009896800000895d */ /* 0x004fea0003900000 */
[----:B------:R-:W2:Y:S02]  /*a2a0*/  @!P0 SYNCS.PHASECHK.TRANS64 P0, [R0+URZ], R3 ;  /* 0x00000003000085a7 */ /* 0x000ea400080010ff */
[----:B--2---:R-:W-:Y:S05]  /*a2b0*/  @!P0 BRA `(.L_x_157) ;  /* 0xfffffffc00f08947 */ /* 0x004fea000383ffff */
[----:B------:R-:W-:Y:S05]  /*a2c0*/  BRA `(.L_x_158) ;  /* 0xffffff8800087947 */ /* 0x000fea000383ffff */
.L_x_44:
[----:B------:R-:W-:-:S07]  /*a2d0*/  MOV R0, UR5 ;  /* 0x0000000500007c02 */ /* 0x000fce0008000f00 */
.L_x_159:
[----:B-1----:R1:W2:Y:S02]  /*a2e0*/  SYNCS.PHASECHK.TRANS64.TRYWAIT P0, [R0+URZ], R3 ;  /* 0x00000003000075a7 */ /* 0x0022a400080011ff */
[----:B--2---:R-:W-:Y:S05]  /*a2f0*/  @!P0 NANOSLEEP.SYNCS 0x989680 ;  /* 0x009896800000895d */ /* 0x004fea0003900000 */
[----:B------:R-:W2:Y:S02]  /*a300*/  @!P0 SYNCS.PHASECHK.TRANS64 P0, [R0+URZ], R3 ;  /* 0x00000003000085a7 */ /* 0x000ea400080010ff */
[----:B--2---:R-:W-:Y:S05]  /*a310*/  @!P0 BRA `(.L_x_159) ;  /* 0xfffffffc00f08947 */ /* 0x004fea000383ffff */
[----:B------:R-:W-:Y:S05]  /*a320*/  BRA `(.L_x_160) ;  /* 0xffffff8800147947 */ /* 0x000fea000383ffff */
.L_x_45:
[----:B------:R-:W-:-:S07]  /*a330*/  MOV R0, UR5 ;  /* 0x0000000500007c02 */ /* 0x000fce0008000f00 */
.L_x_161:
[----:B-1----:R1:W2:Y:S02]  /*a340*/  SYNCS.PHASECHK.TRANS64.TRYWAIT P0, [R0+URZ], R3 ;  /* 0x00000003000075a7 */ /* 0x0022a400080011ff */
[----:B--2---:R-:W-:Y:S05]  /*a350*/  @!P0 NANOSLEEP.SYNCS 0x989680 ;  /* 0x009896800000895d */ /* 0x004fea0003900000 */
[----:B------:R-:W2:Y:S02]  /*a360*/  @!P0 SYNCS.PHASECHK.TRANS64 P0, [R0+URZ], R3 ;  /* 0x00000003000085a7 */ /* 0x000ea400080010ff */
[----:B--2---:R-:W-:Y:S05]  /*a370*/  @!P0 BRA `(.L_x_161) ;  /* 0xfffffffc00f08947 */ /* 0x004fea000383ffff */
[----:B------:R-:W-:Y:S05]  /*a380*/  BRA `(.L_x_162) ;  /* 0xffffff8800207947 */ /* 0x000fea000383ffff */
.L_x_46:
[----:B------:R-:W-:-:S07]  /*a390*/  MOV R0, UR5 ;  /* 0x0000000500007c02 */ /* 0x000fce0008000f00 */
.L_x_163:
[----:B-1----:R1:W2:Y:S02]  /*a3a0*/  SYNCS.PHASECHK.TRANS64.TRYWAIT P0, [R0+URZ], R3 ;  /* 0x00000003000075a7 */ /* 0x0022a400080011ff */
[----:B--2---:R-:W-:Y:S05]  /*a3b0*/  @!P0 NANOSLEEP.SYNCS 0x989680 ;  /* 0x009896800000895d */ /* 0x004fea0003900000 */
[----:B------:R-:W2:Y:S02]  /*a3c0*/  @!P0 SYNCS.PHASECHK.TRANS64 P0, [R0+URZ], R3 ;  /* 0x00000003000085a7 */ /* 0x000ea400080010ff */
[----:B--2---:R-:W-:Y:S05]  /*a3d0*/  @!P0 BRA `(.L_x_163) ;  /* 0xfffffffc00f08947 */ /* 0x004fea000383ffff */
[----:B------:R-:W-:Y:S05]  /*a3e0*/  BRA `(.L_x_164) ;  /* 0xffffff88002c7947 */ /* 0x000fea000383ffff */
.L_x_47:
[----:B------:R-:W-:-:S07]  /*a3f0*/  MOV R0, UR5 ;  /* 0x0000000500007c02 */ /* 0x000fce0008000f00 */
.L_x_165:
[----:B-1----:R1:W2:Y:S02]  /*a400*/  SYNCS.PHASECHK.TRANS64.TRYWAIT P0, [R0+URZ], R3 ;  /* 0x00000003000075a7 */ /* 0x0022a400080011ff */
[----:B--2---:R-:W-:Y:S05]  /*a410*/  @!P0 NANOSLEEP.SYNCS 0x989680 ;  /* 0x009896800000895d */ /* 0x004fea0003900000 */
[----:B------:R-:W2:Y:S02]  /*a420*/  @!P0 SYNCS.PHASECHK.TRANS64 P0, [R0+URZ], R3 ;  /* 0x00000003000085a7 */ /* 0x000ea400080010ff */
[----:B--2---:R-:W-:Y:S05]  /*a430*/  @!P0 BRA `(.L_x_165) ;  /* 0xfffffffc00f08947 */ /* 0x004fea000383ffff */
[----:B------:R-:W-:Y:S05]  /*a440*/  BRA `(.L_x_166) ;  /* 0xffffff8800387947 */ /* 0x000fea000383ffff */
.L_x_48:
[----:B------:R-:W-:-:S07]  /*a450*/  MOV R0, UR5 ;  /* 0x0000000500007c02 */ /* 0x000fce0008000f00 */
.L_x_167:
[----:B-1----:R1:W2:Y:S02]  /*a460*/  SYNCS.PHASECHK.TRANS64.TRYWAIT P0, [R0+URZ], R3 ;  /* 0x00000003000075a7 */ /* 0x0022a400080011ff */
[----:B--2---:R-:W-:Y:S05]  /*a470*/  @!P0 NANOSLEEP.SYNCS 0x989680 ;  /* 0x009896800000895d */ /* 0x004fea0003900000 */
[----:B------:R-:W2:Y:S02]  /*a480*/  @!P0 SYNCS.PHASECHK.TRANS64 P0, [R0+URZ], R3 ;  /* 0x00000003000085a7 */ /* 0x000ea400080010ff */
[----:B--2---:R-:W-:Y:S05]  /*a490*/  @!P0 BRA `(.L_x_167) ;  /* 0xfffffffc00f08947 */ /* 0x004fea000383ffff */
[----:B------:R-:W-:Y:S05]  /*a4a0*/  BRA `(.L_x_168) ;  /* 0xffffff8800447947 */ /* 0x000fea000383ffff */
.L_x_49:
[----:B------:R-:W-:-:S07]  /*a4b0*/  MOV R0, UR5 ;  /* 0x0000000500007c02 */ /* 0x000fce0008000f00 */
.L_x_169:
[----:B-1----:R1:W2:Y:S02]  /*a4c0*/  SYNCS.PHASECHK.TRANS64.TRYWAIT P0, [R0+URZ], R3 ;  /* 0x00000003000075a7 */ /* 0x0022a400080011ff */
[----:B--2---:R-:W-:Y:S05]  /*a4d0*/  @!P0 NANOSLEEP.SYNCS 0x989680 ;  /* 0x009896800000895d */ /* 0x004fea0003900000 */
[----:B------:R-:W2:Y:S02]  /*a4e0*/  @!P0 SYNCS.PHASECHK.TRANS64 P0, [R0+URZ], R3 ;  /* 0x00000003000085a7 */ /* 0x000ea400080010ff */
[----:B--2---:R-:W-:Y:S05]  /*a4f0*/  @!P0 BRA `(.L_x_169) ;  /* 0xfffffffc00f08947 */ /* 0x004fea000383ffff */
[----:B------:R-:W-:Y:S05]  /*a500*/  BRA `(.L_x_170) ;  /* 0xffffff8800507947 */ /* 0x000fea000383ffff */
.L_x_52:
[----:B--2---:R2:W3:Y:S02]  /*a510*/  SYNCS.PHASECHK.TRANS64.TRYWAIT P0, [R2+URZ+0x130], R5 ;  /* 0x00013005020075a7 */ /* 0x0044e400080011ff */
[----:B---3--:R-:W-:Y:S05]  /*a520*/  @!P0 NANOSLEEP.SYNCS 0x989680 ;  /* 0x009896800000895d */ /* 0x008fea0003900000 */
[----:B------:R-:W3:Y:S02]  /*a530*/  @!P0 SYNCS.PHASECHK.TRANS64 P0, [R2+URZ+0x130], R5 ;  /* 0x00013005020085a7 */ /* 0x000ee400080010ff */
[----:B---3--:R-:W-:Y:S05]  /*a540*/  @!P0 BRA `(.L_x_52) ;  /* 0xfffffffc00f08947 */ /* 0x008fea000383ffff */
[----:B------:R-:W-:Y:S05]  /*a550*/  BRA `(.L_x_171) ;  /* 0xffffff8800b47947 */ /* 0x000fea000383ffff */
.L_x_53:
[----:B------:R-:W-:-:S07]  /*a560*/  MOV R2, UR4 ;  /* 0x0000000400027c02 */ /* 0x000fce0008000f00 */
.L_x_172:
[----:B--2---:R2:W3:Y:S02]  /*a570*/  SYNCS.PHASECHK.TRANS64.TRYWAIT P0, [R2+URZ+0xe0], R5 ;  /* 0x0000e005020075a7 */ /* 0x0044e400080011ff */
[----:B---3--:R-:W-:Y:S05]  /*a580*/  @!P0 NANOSLEEP.SYNCS 0x989680 ;  /* 0x009896800000895d */ /* 0x008fea0003900000 */
[----:B------:R-:W3:Y:S02]  /*a590*/  @!P0 SYNCS.PHASECHK.TRANS64 P0, [R2+URZ+0xe0], R5 ;  /* 0x0000e005020085a7 */ /* 0x000ee400080010ff */
[----:B---3--:R-:W-:Y:S05]  /*a5a0*/  @!P0 BRA `(.L_x_172) ;  /* 0xfffffffc00f08947 */ /* 0x008fea000383ffff */
[----:B------:R-:W-:Y:S05]  /*a5b0*/  BRA `(.L_x_173) ;  /* 0xffffff8800c47947 */ /* 0x000fea000383ffff */
.L_x_54:
[----:B--2---:R2:W3:Y:S02]  /*a5c0*/  SYNCS.PHASECHK.TRANS64.TRYWAIT P1, [R2+URZ+0xd0], R5 ;  /* 0x0000d005020075a7 */ /* 0x0044e400080211ff */
[----:B---3--:R-:W-:Y:S05]  /*a5d0*/  @!P1 NANOSLEEP.SYNCS 0x989680 ;  /* 0x009896800000995d */ /* 0x008fea0003900000 */
[----:B------:R-:W3:Y:S02]  /*a5e0*/  @!P1 SYNCS.PHASECHK.TRANS64 P1, [R2+URZ+0xd0], R5 ;  /* 0x0000d005020095a7 */ /* 0x000ee400080210ff */
[----:B---3--:R-:W-:Y:S05]  /*a5f0*/  @!P1 BRA `(.L_x_54) ;  /* 0xfffffffc00f09947 */ /* 0x008fea000383ffff */
[----:B------:R-:W-:Y:S05]  /*a600*/  BRA `(.L_x_174) ;  /* 0xffffff8800f47947 */ /* 0x000fea000383ffff */
.L_x_57:
[----:B------:R-:W-:-:S07]  /*a610*/  MOV R0, UR4 ;  /* 0x0000000400007c02 */ /* 0x000fce0008000f00 */
.L_x_175:
[----:B--2---:R2:W3:Y:S02]  /*a620*/  SYNCS.PHASECHK.TRANS64.TRYWAIT P0, [R0+URZ+0xe0], R3 ;  /* 0x0000e003000075a7 */ /* 0x0044e400080011ff */
[----:B---3--:R-:W-:Y:S05]  /*a630*/  @!P0 NANOSLEEP.SYNCS 0x989680 ;  /* 0x009896800000895d */ /* 0x008fea0003900000 */
[----:B------:R-:W3:Y:S02]  /*a640*/  @!P0 SYNCS.PHASECHK.TRANS64 P0, [R0+URZ+0xe0], R3 ;  /* 0x0000e003000085a7 */ /* 0x000ee400080010ff */
[----:B---3--:R-:W-:Y:S05]  /*a650*/  @!P0 BRA `(.L_x_175) ;  /* 0xfffffffc00f08947 */ /* 0x008fea000383ffff */
[----:B------:R-:W-:Y:S05]  /*a660*/  BRA `(.L_x_56) ;  /* 0xffffff8c00487947 */ /* 0x000fea000383ffff */
.L_x_66:
[----:B--2---:R-:W-:-:S04]  /*a670*/  MOV R0, UR5 ;  /* 0x0000000500007c02 */ /* 0x004fc80008000f00 */
[----:B------:R2:W3:Y:S03]  /*a680*/  SYNCS.PHASECHK.TRANS64.TRYWAIT P0, [R0+URZ+0x8], R7 ;  /* 0x00000807000075a7 */ /* 0x0004e600080011ff */
[----:B---3--:R-:W-:Y:S05]  /*a690*/  @!P0 NANOSLEEP.SYNCS 0x989680 ;  /* 0x009896800000895d */ /* 0x008fea0003900000 */
[----:B------:R-:W3:Y:S02]  /*a6a0*/  @!P0 SYNCS.PHASECHK.TRANS64 P0, [R0+URZ+0x8], R7 ;  /* 0x00000807000085a7 */ /* 0x000ee400080010ff */
[----:B---3--:R-:W-:Y:S05]  /*a6b0*/  @!P0 BRA `(.L_x_66) ;  /* 0xfffffffc00ec8947 */ /* 0x008fea000383ffff */
[----:B------:R-:W-:Y:S05]  /*a6c0*/  BRA `(.L_x_65) ;  /* 0xffffff9000007947 */ /* 0x000fea000383ffff */
.L_x_68:
[----:B------:R-:W-:Y:S01]  /*a6d0*/  BSSY B0, `(.L_x_176) ;  /* 0x0000006000007945 */ /* 0x000fe20003800000 */
[----:B------:R-:W-:-:S07]  /*a6e0*/  MOV R15, 0xffffffff ;  /* 0xffffffff000f7802 */ /* 0x000fce0000000f00 */
[----:B-12--5:R-:W-:Y:S05]  /*a6f0*/  WARPSYNC.COLLECTIVE R15, `(.L_x_177) ;  /* 0x000000000f0c7348 */ /* 0x026fea0003c00000 */
[----:B------:R-:W-:Y:S02]  /*a700*/  ELECT P6, UR79, PT ;  /* 0x00000000004f782f */ /* 0x000fe400038c0000 */
[----:B------:R-:W-:Y:S01]  /*a710*/  MOV R14, UR79 ;  /* 0x0000004f000e7c02 */ /* 0x000fe20008000f00 */
[----:B-12--5:R-:W-:Y:S10]  /*a720*/  ENDCOLLECTIVE ;  /* 0x000000000000791b */ /* 0x026ff40003800000 */
.L_x_177:
[----:B------:R-:W-:Y:S05]  /*a730*/  BSYNC B0 ;  /* 0x0000000000007941 */ /* 0x000fea0003800000 */
.L_x_176:
[----:B------:R-:W-:Y:S01]  /*a740*/  PLOP3.LUT P0, PT, P6, PT, PT, 0x80, 0x8 ;  /* 0x000000000008781c */ /* 0x000fe2000370f070 */
[----:B------:R-:W-:-:S12]  /*a750*/  BRA `(.L_x_178) ;  /* 0xffffff90002c7947 */ /* 0x000fd8000383ffff */
.L_x_70:
[----:B--2---:R-:W-:-:S04]  /*a760*/  MOV R0, UR5 ;  /* 0x0000000500007c02 */ /* 0x004fc80008000f00 */
[----:B------:R2:W3:Y:S03]  /*a770*/  SYNCS.PHASECHK.TRANS64.TRYWAIT P0, [R0+URZ+0x8], R5 ;  /* 0x00000805000075a7 */ /* 0x0004e600080011ff */
[----:B---3--:R-:W-:Y:S05]  /*a780*/  @!P0 NANOSLEEP.SYNCS 0x989680 ;  /* 0x009896800000895d */ /* 0x008fea0003900000 */
[----:B------:R-:W3:Y:S02]  /*a790*/  @!P0 SYNCS.PHASECHK.TRANS64 P0, [R0+URZ+0x8], R5 ;  /* 0x00000805000085a7 */ /* 0x000ee400080010ff */
[----:B---3--:R-:W-:Y:S05]  /*a7a0*/  @!P0 BRA `(.L_x_70) ;  /* 0xfffffffc00ec8947 */ /* 0x008fea000383ffff */
[----:B------:R-:W-:Y:S05]  /*a7b0*/  BRA `(.L_x_69) ;  /* 0xffffff9000307947 */ /* 0x000fea000383ffff */
.L_x_71:
[----:B-1----:R1:W2:Y:S02]  /*a7c0*/  SYNCS.PHASECHK.TRANS64.TRYWAIT P0, [R0+URZ+0xd0], R5 ;  /* 0x0000d005000075a7 */ /* 0x0022a400080011ff */
[----:B--2---:R-:W-:Y:S05]  /*a7d0*/  @!P0 NANOSLEEP.SYNCS 0x989680 ;  /* 0x009896800000895d */ /* 0x004fea0003900000 */
[----:B------:R-:W2:Y:S02]  /*a7e0*/  @!P0 SYNCS.PHASECHK.TRANS64 P0, [R0+URZ+0xd0], R5 ;  /* 0x0000d005000085a7 */ /* 0x000ea400080010ff */
[----:B--2---:R-:W-:Y:S05]  /*a7f0*/  @!P0 BRA `(.L_x_71) ;  /* 0xfffffffc00f08947 */ /* 0x004fea000383ffff */
[----:B------:R-:W-:Y:S05]  /*a800*/  BRA `(.L_x_179) ;  /* 0xffffff94001c7947 */ /* 0x000fea000383ffff */
.L_x_73:
[----:B------:R-:W-:-:S07]  /*a810*/  MOV R0, UR31 ;  /* 0x0000001f00007c02 */ /* 0x000fce0008000f00 */
.L_x_180:
[----:B-1----:R1:W2:Y:S02]  /*a820*/  SYNCS.PHASECHK.TRANS64.TRYWAIT P0, [R0+URZ+0x110], R5 ;  /* 0x00011005000075a7 */ /* 0x0022a400080011ff */
[----:B--2---:R-:W-:Y:S05]  /*a830*/  @!P0 NANOSLEEP.SYNCS 0x989680 ;  /* 0x009896800000895d */ /* 0x004fea0003900000 */
[----:B------:R-:W2:Y:S02]  /*a840*/  @!P0 SYNCS.PHASECHK.TRANS64 P0, [R0+URZ+0x110], R5 ;  /* 0x00011005000085a7 */ /* 0x000ea400080010ff */
[----:B--2---:R-:W-:Y:S05]  /*a850*/  @!P0 BRA `(.L_x_180) ;  /* 0xfffffffc00f08947 */ /* 0x004fea000383ffff */
[----:B------:R-:W-:Y:S05]  /*a860*/  BRA `(.L_x_181) ;  /* 0xffffff9400687947 */ /* 0x000fea000383ffff */
.L_x_76:
[----:B------:R-:W-:Y:S07]  /*a870*/  MOV R0, UR5 ;  /* 0x0000000500007c02 */ /* 0x000fee0008000f00 */
.L_x_182:
[----:B-1----:R1:W2:Y:S02]  /*a880*/  SYNCS.PHASECHK.TRANS64.TRYWAIT P0, [R0+URZ], R5 ;  /* 0x00000005000075a7 */ /* 0x0022a400080011ff */
[----:B--2---:R-:W-:Y:S05]  /*a890*/  @!P0 NANOSLEEP.SYNCS 0x989680 ;  /* 0x009896800000895d */ /* 0x004fea0003900000 */
[----:B------:R-:W2:Y:S02]  /*a8a0*/  @!P0 SYNCS.PHASECHK.TRANS64 P0, [R0+URZ], R5 ;  /* 0x00000005000085a7 */ /* 0x000ea400080010ff */
[----:B--2---:R-:W-:Y:S05]  /*a8b0*/  @!P0 BRA `(.L_x_182) ;  /* 0xfffffffc00f08947 */ /* 0x004fea000383ffff */
[----:B------:R-:W-:Y:S05]  /*a8c0*/  BRA `(.L_x_75) ;  /* 0xffffff94007c7947 */ /* 0x000fea000383ffff */
.L_x_80:
[----:B-1----:R-:W-:-:S07]  /*a8d0*/  MOV R0, UR4 ;  /* 0x0000000400007c02 */ /* 0x002fce0008000f00 */
.L_x_183:
[----:B-1----:R1:W2:Y:S02]  /*a8e0*/  SYNCS.PHASECHK.TRANS64.TRYWAIT P0, [R0+URZ], R3 ;  /* 0x00000003000075a7 */ /* 0x0022a400080011ff */
[----:B--2---:R-:W-:Y:S05]  /*a8f0*/  @!P0 NANOSLEEP.SYNCS 0x989680 ;  /* 0x009896800000895d */ /* 0x004fea0003900000 */
[----:B------:R-:W2:Y:S02]  /*a900*/  @!P0 SYNCS.PHASECHK.TRANS64 P0, [R0+URZ], R3 ;  /* 0x00000003000085a7 */ /* 0x000ea400080010ff */
[----:B--2---:R-:W-:Y:S05]  /*a910*/  @!P0 BRA `(.L_x_183) ;  /* 0xfffffffc00f08947 */ /* 0x004fea000383ffff */
[----:B------:R-:W-:Y:S05]  /*a920*/  BRA `(.L_x_184) ;  /* 0xffffff9800707947 */ /* 0x000fea000383ffff */
.L_x_81:
[----:B------:R-:W-:-:S07]  /*a930*/  MOV R0, UR5 ;  /* 0x0000000500007c02 */ /* 0x000fce0008000f00 */
.L_x_185:
[----:B-1----:R1:W2:Y:S02]  /*a940*/  SYNCS.PHASECHK.TRANS64.TRYWAIT P0, [R0+URZ], R3 ;  /* 0x00000003000075a7 */ /* 0x0022a400080011ff */
[----:B--2---:R-:W-:Y:S05]  /*a950*/  @!P0 NANOSLEEP.SYNCS 0x989680 ;  /* 0x009896800000895d */ /* 0x004fea0003900000 */
[----:B------:R-:W2:Y:S02]  /*a960*/  @!P0 SYNCS.PHASECHK.TRANS64 P0, [R0+URZ], R3 ;  /* 0x00000003000085a7 */ /* 0x000ea400080010ff */
[----:B--2---:R-:W-:Y:S05]  /*a970*/  @!P0 BRA `(.L_x_185) ;  /* 0xfffffffc00f08947 */ /* 0x004fea000383ffff */
[----:B------:R-:W-:Y:S05]  /*a980*/  BRA `(.L_x_186) ;  /* 0xffffff98007c7947 */ /* 0x000fea000383ffff */
.L_x_82:
[----:B------:R-:W-:-:S07]  /*a990*/  MOV R0, UR5 ;  /* 0x0000000500007c02 */ /* 0x000fce0008000f00 */
.L_x_187:
[----:B-1----:R1:W2:Y:S02]  /*a9a0*/  SYNCS.PHASECHK.TRANS64.TRYWAIT P0, [R0+URZ], R3 ;  /* 0x00000003000075a7 */ /* 0x0022a400080011ff */
[----:B--2---:R-:W-:Y:S05]  /*a9b0*/  @!P0 NANOSLEEP.SYNCS 0x989680 ;  /* 0x009896800000895d */ /* 0x004fea0003900000 */
[----:B------:R-:W2:Y:S02]  /*a9c0*/  @!P0 SYNCS.PHASECHK.TRANS64 P0, [R0+URZ], R3 ;  /* 0x00000003000085a7 */ /* 0x000ea400080010ff */
[----:B--2---:R-:W-:Y:S05]  /*a9d0*/  @!P0 BRA `(.L_x_187) ;  /* 0xfffffffc00f08947 */ /* 0x004fea000383ffff */
[----:B------:R-:W-:Y:S05]  /*a9e0*/  BRA `(.L_x_188) ;  /* 0xffffff9800887947 */ /* 0x000fea000383ffff */
.L_x_85:
[----:B------:R-:W-:-:S07]  /*a9f0*/  MOV R0, UR26 ;  /* 0x0000001a00007c02 */ /* 0x000fce0008000f00 */
.L_x_189:
[----:B-1----:R1:W2:Y:S02]  /*aa00*/  SYNCS.PHASECHK.TRANS64.TRYWAIT P1, [R0+URZ+0x150], R3 ;  /* 0x00015003000075a7 */ /* 0x0022a400080211ff */
[----:B--2---:R-:W-:Y:S05]  /*aa10*/  @!P1 NANOSLEEP.SYNCS 0x989680 ;  /* 0x009896800000995d */ /* 0x004fea0003900000 */
[----:B------:R-:W2:Y:S02]  /*aa20*/  @!P1 SYNCS.PHASECHK.TRANS64 P1, [R0+URZ+0x150], R3 ;  /* 0x00015003000095a7 */ /* 0x000ea400080210ff */
[----:B--2---:R-:W-:Y:S05]  /*aa30*/  @!P1 BRA `(.L_x_189) ;  /* 0xfffffffc00f09947 */ /* 0x004fea000383ffff */
[----:B------:R-:W-:Y:S05]  /*aa40*/  BRA `(.L_x_190) ;  /* 0xffffff9800d47947 */ /* 0x000fea000383ffff */
.L_x_90:
[----:B--2---:R2:W3:Y:S02]  /*aa50*/  SYNCS.PHASECHK.TRANS64.TRYWAIT P0, [R12+URZ+0xd0], R9 ;  /* 0x0000d0090c0075a7 */ /* 0x0044e400080011ff */
[----:B---3--:R-:W-:Y:S05]  /*aa60*/  @!P0 NANOSLEEP.SYNCS 0x989680 ;  /* 0x009896800000895d */ /* 0x008fea0003900000 */
[----:B------:R-:W3:Y:S02]  /*aa70*/  @!P0 SYNCS.PHASECHK.TRANS64 P0, [R12+URZ+0xd0], R9 ;  /* 0x0000d0090c0085a7 */ /* 0x000ee400080010ff */
[----:B---3--:R-:W-:Y:S05]  /*aa80*/  @!P0 BRA `(.L_x_90) ;  /* 0xfffffffc00f08947 */ /* 0x008fea000383ffff */
[----:B------:R-:W-:Y:S05]  /*aa90*/  BRA `(.L_x_191) ;  /* 0xffffffa0000c7947 */ /* 0x000fea000383ffff */
.L_x_93:
[----:B------:R-:W-:Y:S07]  /*aaa0*/  MOV R0, UR21 ;  /* 0x0000001500007c02 */ /* 0x000fee0008000f00 */
.L_x_192:
[----:B--2---:R2:W3:Y:S02]  /*aab0*/  SYNCS.PHASECHK.TRANS64.TRYWAIT P2, [R0+URZ+0xc8], R11 ;  /* 0x0000c80b000075a7 */ /* 0x0044e400080411ff */
[----:B---3--:R-:W-:Y:S05]  /*aac0*/  @!P2 NANOSLEEP.SYNCS 0x989680 ;  /* 0x009896800000a95d */ /* 0x008fea0003900000 */
[----:B------:R-:W3:Y:S02]  /*aad0*/  @!P2 SYNCS.PHASECHK.TRANS64 P2, [R0+URZ+0xc8], R11 ;  /* 0x0000c80b0000a5a7 */ /* 0x000ee400080410ff */
[----:B---3--:R-:W-:Y:S05]  /*aae0*/  @!P2 BRA `(.L_x_192) ;  /* 0xfffffffc00f0a947 */ /* 0x008fea000383ffff */
[----:B------:R-:W-:Y:S05]  /*aaf0*/  BRA `(.L_x_92) ;  /* 0xffffffa400747947 */ /* 0x000fea000383ffff */
.L_x_96:
[----:B--2---:R-:W-:Y:S07]  /*ab00*/  MOV R0, UR21 ;  /* 0x0000001500007c02 */ /* 0x004fee0008000f00 */
.L_x_193:
[----:B--2---:R2:W3:Y:S02]  /*ab10*/  SYNCS.PHASECHK.TRANS64.TRYWAIT P0, [R0+URZ+0xa0], R9 ;  /* 0x0000a009000075a7 */ /* 0x0044e400080011ff */
[----:B---3--:R-:W-:Y:S05]  /*ab20*/  @!P0 NANOSLEEP.SYNCS 0x989680 ;  /* 0x009896800000895d */ /* 0x008fea0003900000 */
[----:B------:R-:W3:Y:S02]  /*ab30*/  @!P0 SYNCS.PHASECHK.TRANS64 P0, [R0+URZ+0xa0], R9 ;  /* 0x0000a009000085a7 */ /* 0x000ee400080010ff */
[----:B---3--:R-:W-:Y:S05]  /*ab40*/  @!P0 BRA `(.L_x_193) ;  /* 0xfffffffc00f08947 */ /* 0x008fea000383ffff */
[----:B------:R-:W-:Y:S05]  /*ab50*/  BRA `(.L_x_194) ;  /* 0xffffffa400d07947 */ /* 0x000fea000383ffff */
.L_x_97:
[----:B------:R-:W-:Y:S07]  /*ab60*/  MOV R0, UR21 ;  /* 0x0000001500007c02 */ /* 0x000fee0008000f00 */
.L_x_195:
[----:B--2---:R2:W3:Y:S02]  /*ab70*/  SYNCS.PHASECHK.TRANS64.TRYWAIT P0, [R0+URZ+0xa8], R9 ;  /* 0x0000a809000075a7 */ /* 0x0044e400080011ff */
[----:B---3--:R-:W-:Y:S05]  /*ab80*/  @!P0 NANOSLEEP.SYNCS 0x989680 ;  /* 0x009896800000895d */ /* 0x008fea0003900000 */
[----:B------:R-:W3:Y:S02]  /*ab90*/  @!P0 SYNCS.PHASECHK.TRANS64 P0, [R0+URZ+0xa8], R9 ;  /* 0x0000a809000085a7 */ /* 0x000ee400080010ff */
[----:B---3--:R-:W-:Y:S05]  /*aba0*/  @!P0 BRA `(.L_x_195) ;  /* 0xfffffffc00f08947 */ /* 0x008fea000383ffff */
[----:B------:R-:W-:Y:S05]  /*abb0*/  BRA `(.L_x_196) ;  /* 0xffffffa800287947 */ /* 0x000fea000383ffff */
.L_x_98:
[----:B------:R-:W-:Y:S07]  /*abc0*/  MOV R0, UR21 ;  /* 0x0000001500007c02 */ /* 0x000fee0008000f00 */
.L_x_197:
[----:B--2---:R2:W3:Y:S02]  /*abd0*/  SYNCS.PHASECHK.TRANS64.TRYWAIT P0, [R0+URZ+0xb0], R9 ;  /* 0x0000b009000075a7 */ /* 0x0044e400080011ff */
[----:B---3--:R-:W-:Y:S05]  /*abe0*/  @!P0 NANOSLEEP.SYNCS 0x989680 ;  /* 0x009896800000895d */ /* 0x008fea0003900000 */
[----:B------:R-:W3:Y:S02]  /*abf0*/  @!P0 SYNCS.PHASECHK.TRANS64 P0, [R0+URZ+0xb0], R9 ;  /* 0x0000b009000085a7 */ /* 0x000ee400080010ff */
[----:B---3--:R-:W-:Y:S05]  /*ac00*/  @!P0 BRA `(.L_x_197) ;  /* 0xfffffffc00f08947 */ /* 0x008fea000383ffff */
[----:B------:R-:W-:Y:S05]  /*ac10*/  BRA `(.L_x_198) ;  /* 0xffffffa800847947 */ /* 0x000fea000383ffff */
.L_x_99:
[----:B------:R-:W-:Y:S07]  /*ac20*/  MOV R0, UR21 ;  /* 0x0000001500007c02 */ /* 0x000fee0008000f00 */
.L_x_199:
[----:B--2---:R2:W3:Y:S02]  /*ac30*/  SYNCS.PHASECHK.TRANS64.TRYWAIT P0, [R0+URZ+0xb8], R9 ;  /* 0x0000b809000075a7 */ /* 0x0044e400080011ff */
[----:B---3--:R-:W-:Y:S05]  /*ac40*/  @!P0 NANOSLEEP.SYNCS 0x989680 ;  /* 0x009896800000895d */ /* 0x008fea0003900000 */
[----:B------:R-:W3:Y:S02]  /*ac50*/  @!P0 SYNCS.PHASECHK.TRANS64 P0, [R0+URZ+0xb8], R9 ;  /* 0x0000b809000085a7 */ /* 0x000ee400080010ff */
[----:B---3--:R-:W-:Y:S05]  /*ac60*/  @!P0 BRA `(.L_x_199) ;  /* 0xfffffffc00f08947 */ /* 0x008fea000383ffff */
[----:B------:R-:W-:Y:S05]  /*ac70*/  BRA `(.L_x_200) ;  /* 0xffffffa800e07947 */ /* 0x000fea000383ffff */
.L_x_101:
[----:B------:R-:W-:-:S07]  /*ac80*/  MOV R0, UR21 ;  /* 0x0000001500007c02 */ /* 0x000fce0008000f00 */
.L_x_201:
[----:B--2---:R2:W4:Y:S02]  /*ac90*/  SYNCS.PHASECHK.TRANS64.TRYWAIT P0, [R0+URZ+0xa0], R3 ;  /* 0x0000a003000075a7 */ /* 0x00452400080011ff */
[----:B----4-:R-:W-:Y:S05]  /*aca0*/  @!P0 NANOSLEEP.SYNCS 0x989680 ;  /* 0x009896800000895d */ /* 0x010fea0003900000 */
[----:B------:R-:W4:Y:S02]  /*acb0*/  @!P0 SYNCS.PHASECHK.TRANS64 P0, [R0+URZ+0xa0], R3 ;  /* 0x0000a003000085a7 */ /* 0x000f2400080010ff */
[----:B----4-:R-:W-:Y:S05]  /*acc0*/  @!P0 BRA `(.L_x_201) ;  /* 0xfffffffc00f08947 */ /* 0x010fea000383ffff */
[----:B------:R-:W-:Y:S05]  /*acd0*/  BRA `(.L_x_202) ;  /* 0xffffffac00707947 */ /* 0x000fea000383ffff */
.L_x_102:
[----:B--2---:R-:W-:-:S07]  /*ace0*/  MOV R0, UR21 ;  /* 0x0000001500007c02 */ /* 0x004fce0008000f00 */
.L_x_203:
[----:B--2---:R2:W4:Y:S02]  /*acf0*/  SYNCS.PHASECHK.TRANS64.TRYWAIT P0, [R0+URZ+0xa8], R3 ;  /* 0x0000a803000075a7 */ /* 0x00452400080011ff */
[----:B----4-:R-:W-:Y:S05]  /*ad00*/  @!P0 NANOSLEEP.SYNCS 0x989680 ;  /* 0x009896800000895d */ /* 0x010fea0003900000 */
[----:B------:R-:W4:Y:S02]  /*ad10*/  @!P0 SYNCS.PHASECHK.TRANS64 P0, [R0+URZ+0xa8], R3 ;  /* 0x0000a803000085a7 */ /* 0x000f2400080010ff */
[----:B----4-:R-:W-:Y:S05]  /*ad20*/  @!P0 BRA `(.L_x_203) ;  /* 0xfffffffc00f08947 */ /* 0x010fea000383ffff */
[----:B------:R-:W-:Y:S05]  /*ad30*/  BRA `(.L_x_204) ;  /* 0xffffffac00607947 */ /* 0x000fea000383ffff */
.L_x_103:
[----:B--2---:R-:W-:-:S07]  /*ad40*/  MOV R0, UR21 ;  /* 0x0000001500007c02 */ /* 0x004fce0008000f00 */
.L_x_205:
[----:B--2---:R2:W4:Y:S02]  /*ad50*/  SYNCS.PHASECHK.TRANS64.TRYWAIT P0, [R0+URZ+0xb0], R3 ;  /* 0x0000b003000075a7 */ /* 0x00452400080011ff */
[----:B----4-:R-:W-:Y:S05]  /*ad60*/  @!P0 NANOSLEEP.SYNCS 0x989680 ;  /* 0x009896800000895d */ /* 0x010fea0003900000 */
[----:B------:R-:W4:Y:S02]  /*ad70*/  @!P0 SYNCS.PHASECHK.TRANS64 P0, [R0+URZ+0xb0], R3 ;  /* 0x0000b003000085a7 */ /* 0x000f2400080010ff */
[----:B----4-:R-:W-:Y:S05]  /*ad80*/  @!P0 BRA `(.L_x_205) ;  /* 0xfffffffc00f08947 */ /* 0x010fea000383ffff */
[----:B------:R-:W-:Y:S05]  /*ad90*/  BRA `(.L_x_206) ;  /* 0xffffffac00507947 */ /* 0x000fea000383ffff */
.L_x_105:
[----:B--2---:R2:W3:Y:S02]  /*ada0*/  SYNCS.PHASECHK.TRANS64.TRYWAIT P0, [R3+URZ+0xd0], R0 ;  /* 0x0000d000030075a7 */ /* 0x0044e400080011ff */
[----:B---3--:R-:W-:Y:S05]  /*adb0*/  @!P0 NANOSLEEP.SYNCS 0x989680 ;  /* 0x009896800000895d */ /* 0x008fea0003900000 */
[----:B------:R-:W3:Y:S02]  /*adc0*/  @!P0 SYNCS.PHASECHK.TRANS64 P0, [R3+URZ+0xd0], R0 ;  /* 0x0000d000030085a7 */ /* 0x000ee400080010ff */
[----:B---3--:R-:W-:Y:S05]  /*add0*/  @!P0 BRA `(.L_x_105) ;  /* 0xfffffffc00f08947 */ /* 0x008fea000383ffff */
[----:B------:R-:W-:Y:S05]  /*ade0*/  BRA `(.L_x_207) ;  /* 0xffffffb000287947 */ /* 0x000fea000383ffff */
.L_x_116:
[----:B-1----:R-:W-:Y:S04]  /*adf0*/  MOV R2, UR43 ;  /* 0x0000002b00027c02 */ /* 0x002fe80008000f00 */
[----:B------:R1:W2:Y:S03]  /*ae00*/  SYNCS.PHASECHK.TRANS64.TRYWAIT P0, [R2+URZ+0x80], R3 ;  /* 0x00008003020075a7 */ /* 0x0002a600080011ff */
[----:B--2---:R-:W-:Y:S05]  /*ae10*/  @!P0 NANOSLEEP.SYNCS 0x989680 ;  /* 0x009896800000895d */ /* 0x004fea0003900000 */
[----:B------:R-:W2:Y:S02]  /*ae20*/  @!P0 SYNCS.PHASECHK.TRANS64 P0, [R2+URZ+0x80], R3 ;  /* 0x00008003020085a7 */ /* 0x000ea400080010ff */
[----:B--2---:R-:W-:Y:S05]  /*ae30*/  @!P0 BRA `(.L_x_116) ;  /* 0xfffffffc00ec8947 */ /* 0x004fea000383ffff */
[----:B------:R-:W-:Y:S05]  /*ae40*/  BRA `(.L_x_115) ;  /* 0xffffffbc007c7947 */ /* 0x000fea000383ffff */
.L_x_118:
[----:B-1----:R1:W3:Y:S02]  /*ae50*/  SYNCS.PHASECHK.TRANS64.TRYWAIT P1, [R101+URZ+0xf0], R0 ;  /* 0x0000f000650075a7 */ /* 0x0022e400080211ff */
[----:B---3--:R-:W-:Y:S05]  /*ae60*/  @!P1 NANOSLEEP.SYNCS 0x989680 ;  /* 0x009896800000995d */ /* 0x008fea0003900000 */
[----:B------:R-:W3:Y:S02]  /*ae70*/  @!P1 SYNCS.PHASECHK.TRANS64 P1, [R101+URZ+0xf0], R0 ;  /* 0x0000f000650095a7 */ /* 0x000ee400080210ff */
[----:B---3--:R-:W-:Y:S05]  /*ae80*/  @!P1 BRA `(.L_x_118) ;  /* 0xfffffffc00f09947 */ /* 0x008fea000383ffff */
[----:B------:R-:W-:Y:S05]  /*ae90*/  BRA `(.L_x_117) ;  /* 0xffffffbc00a47947 */ /* 0x000fea000383ffff */
.L_x_127:
[----:B---3--:R3:W4:Y:S02]  /*aea0*/  SYNCS.PHASECHK.TRANS64.TRYWAIT P0, [R3+URZ+0x80], R0 ;  /* 0x00008000030075a7 */ /* 0x00872400080011ff */
[----:B----4-:R-:W-:Y:S05]  /*aeb0*/  @!P0 NANOSLEEP.SYNCS 0x989680 ;  /* 0x009896800000895d */ /* 0x010fea0003900000 */
[----:B------:R-:W4:Y:S02]  /*aec0*/  @!P0 SYNCS.PHASECHK.TRANS64 P0, [R3+URZ+0x80], R0 ;  /* 0x00008000030085a7 */ /* 0x000f2400080010ff */
[----:B----4-:R-:W-:Y:S05]  /*aed0*/  @!P0 BRA `(.L_x_127) ;  /* 0xfffffffc00f08947 */ /* 0x010fea000383ffff */
[----:B------:R-:W-:Y:S05]  /*aee0*/  BRA `(.L_x_126) ;  /* 0xffffffc800907947 */ /* 0x000fea000383ffff */
.L_x_135:
[----:B-1----:R1:W4:Y:S02]  /*aef0*/  SYNCS.PHASECHK.TRANS64.TRYWAIT P0, [R62+URZ+0x80], R5 ;  /* 0x000080053e0075a7 */ /* 0x00232400080011ff */
[----:B----4-:R-:W-:Y:S05]  /*af00*/  @!P0 NANOSLEEP.SYNCS 0x989680 ;  /* 0x009896800000895d */ /* 0x010fea0003900000 */
[----:B------:R-:W4:Y:S02]  /*af10*/  @!P0 SYNCS.PHASECHK.TRANS64 P0, [R62+URZ+0x80], R5 ;  /* 0x000080053e0085a7 */ /* 0x000f2400080010ff */
[----:B----4-:R-:W-:Y:S05]  /*af20*/  @!P0 BRA `(.L_x_135) ;  /* 0xfffffffc00f08947 */ /* 0x010fea000383ffff */
[----:B------:R-:W-:Y:S05]  /*af30*/  BRA `(.L_x_134) ;  /* 0xffffffd400a47947 */ /* 0x000fea000383ffff */
.L_x_143:
[----:B-1----:R1:W4:Y:S02]  /*af40*/  SYNCS.PHASECHK.TRANS64.TRYWAIT P0, [R62+URZ+0x80], R5 ;  /* 0x000080053e0075a7 */ /* 0x00232400080011ff */
[----:B----4-:R-:W-:Y:S05]  /*af50*/  @!P0 NANOSLEEP.SYNCS 0x989680 ;  /* 0x009896800000895d */ /* 0x010fea0003900000 */
[----:B------:R-:W4:Y:S02]  /*af60*/  @!P0 SYNCS.PHASECHK.TRANS64 P0, [R62+URZ+0x80], R5 ;  /* 0x000080053e0085a7 */ /* 0x000f2400080010ff */
[----:B----4-:R-:W-:Y:S05]  /*af70*/  @!P0 BRA `(.L_x_143) ;  /* 0xfffffffc00f08947 */ /* 0x010fea000383ffff */
[----:B------:R-:W-:Y:S05]  /*af80*/  BRA `(.L_x_142) ;  /* 0xffffffe000b47947 */ /* 0x000fea000383ffff */
        .weak           $__internal_0_$__cuda_sm10x_tcgen05_guardrail_trap_col_being_dealloced_not_returned_by_alloc
        .type           $__internal_0_$__cuda_sm10x_tcgen05_guardrail_trap_col_being_dealloced_not_returned_by_alloc,@function
        .size           $__internal_0_$__cuda_sm10x_tcgen05_guardrail_trap_col_being_dealloced_not_returned_by_alloc,($__internal_1_$__cuda_sm10x_tcgen05_guardrail_trap_phase_invalid_during_alloc - $__internal_0_$__cuda_sm10x_tcgen05_guardrail_trap_col_being_dealloced_not_returned_by_alloc)
$__internal_0_$__cuda_sm10x_tcgen05_guardrail_trap_col_being_dealloced_not_returned_by_alloc:
[----:B------:R-:W-:Y:S05]  /*af90*/  BPT.TRAP 0x1 ;  /* 0x000000040000795c */ /* 0x000fea0000300000 */
[----:B------:R-:W-:-:S04]  /*afa0*/  HFMA2 R3, -RZ, RZ, 0, 0 ;  /* 0x00000000ff037431 */ /* 0x000fc800000001ff */
[----:B------:R-:W-:Y:S05]  /*afb0*/  RET.REL.NODEC R2 `(_ZN7cutlass13device_kernelINS_4gemm6kernel13GemmUniversalIN4cute5tupleIJiiiiEEENS1_10collective13CollectiveMmaINS1_35MainloopSm100TmaUmmaWarpSpecializedILi8ELi2ELi4ENS5_IJNS4_1CILi2EEENSA_ILi4EEENSA_ILi1EEEEEEEENS5_IJNSA_ILi128EEENSA_ILi256EEENSA_ILi64EEEEEENS_10bfloat16_tENS5_IJlSD_lEEESK_SL_NS4_8TiledMMAINS4_8MMA_AtomIJNS4_26SM100_MMA_F16BF16_2x1SM_SSISK_SK_fLi128ELi256ELNS4_4UMMA5MajorE0ELSQ_0ELNSP_7ScaleInE0ELSR_0EEEEEENS4_6LayoutINS5_IJSD_SD_SD_EEENS5_IJNSA_ILi0EEESW_SW_EEEEENS5_IJNS4_10UnderscoreESZ_SZ_EEEEENS4_28SM100_TMA_2SM_LOAD_MULTICASTENS4_14ComposedLayoutINS4_7SwizzleILi3ELi4ELi3EEENS4_18smem_ptr_flag_bitsILi16EEENSU_INS5_IJNSA_ILi8EEESI_EEENS5_IJSI_SD_EEEEEEEvNS4_8identityENS4_18SM100_TMA_2SM_LOADES1C_vS1D_EENS_8epilogue10collective18CollectiveEpilogueINS1G_23Sm100TmaWarpSpecializedILi4ELi2ELi32ELb1ELb0EEEJNS5_IJSI_SH_SI_EEENS5_IJNSU_ISI_SD_EENSU_INS5_IJNSA_ILi32EEESB_EEENS5_IJSD_SG_EEEEEEEESK_SL_SK_SL_NS1G_6fusion15FusionCallbacksIS1K_NS1S_17LinearCombinationISK_fSK_fLNS_15FloatRoundStyleE2EEES1L_S1R_JEEENS4_5SM1004TMEM4LOAD26SM100_TMEM_LOAD_32dp32b32xENS4_13SM90_TMA_LOADENS13_INS14_ILi2ELi4ELi3EEES17_NSU_INS5_IJS18_S1N_EEENS5_IJS1N_SD_EEEEEEENS4_39AutoVectorizingCopyWithAssumedAlignmentILi128EEENS4_14SM90_TMA_STOREES27_S29_S29_EEEvvEEEEvNT_6ParamsE) ;  /* 0xffffff5002107950 */ /* 0x000fea0003c3ffff */
        .weak           $__internal_1_$__cuda_sm10x_tcgen05_guardrail_trap_phase_invalid_during_alloc
        .type           $__internal_1_$__cuda_sm10x_tcgen05_guardrail_trap_phase_invalid_during_alloc,@function
        .size           $__internal_1_$__cuda_sm10x_tcgen05_guardrail_trap_phase_invalid_during_alloc,($__internal_2_$__cuda_sm10x_tcgen05_guardrail_trap_unallocated_columns_being_dealloced - $__internal_1_$__cuda_sm10x_tcgen05_guardrail_trap_phase_invalid_during_alloc)
$__internal_1_$__cuda_sm10x_tcgen05_guardrail_trap_phase_invalid_during_alloc:
[----:B------:R-:W-:Y:S05]  /*afc0*/  BPT.TRAP 0x1 ;  /* 0x000000040000795c */ /* 0x000fea0000300000 */
[----:B------:R-:W-:-:S04]  /*afd0*/  MOV R5, 0x0 ;  /* 0x0000000000057802 */ /* 0x000fc80000000f00 */
[----:B------:R-:W-:Y:S05]  /*afe0*/  RET.REL.NODEC R4 `(_ZN7cutlass13device_kernelINS_4gemm6kernel13GemmUniversalIN4cute5tupleIJiiiiEEENS1_10collective13CollectiveMmaINS1_35MainloopSm100TmaUmmaWarpSpecializedILi8ELi2ELi4ENS5_IJNS4_1CILi2EEENSA_ILi4EEENSA_ILi1EEEEEEEENS5_IJNSA_ILi128EEENSA_ILi256EEENSA_ILi64EEEEEENS_10bfloat16_tENS5_IJlSD_lEEESK_SL_NS4_8TiledMMAINS4_8MMA_AtomIJNS4_26SM100_MMA_F16BF16_2x1SM_SSISK_SK_fLi128ELi256ELNS4_4UMMA5MajorE0ELSQ_0ELNSP_7ScaleInE0ELSR_0EEEEEENS4_6LayoutINS5_IJSD_SD_SD_EEENS5_IJNSA_ILi0EEESW_SW_EEEEENS5_IJNS4_10UnderscoreESZ_SZ_EEEEENS4_28SM100_TMA_2SM_LOAD_MULTICASTENS4_14ComposedLayoutINS4_7SwizzleILi3ELi4ELi3EEENS4_18smem_ptr_flag_bitsILi16EEENSU_INS5_IJNSA_ILi8EEESI_EEENS5_IJSI_SD_EEEEEEEvNS4_8identityENS4_18SM100_TMA_2SM_LOADES1C_vS1D_EENS_8epilogue10collective18CollectiveEpilogueINS1G_23Sm100TmaWarpSpecializedILi4ELi2ELi32ELb1ELb0EEEJNS5_IJSI_SH_SI_EEENS5_IJNSU_ISI_SD_EENSU_INS5_IJNSA_ILi32EEESB_EEENS5_IJSD_SG_EEEEEEEESK_SL_SK_SL_NS1G_6fusion15FusionCallbacksIS1K_NS1S_17LinearCombinationISK_fSK_fLNS_15FloatRoundStyleE2EEES1L_S1R_JEEENS4_5SM1004TMEM4LOAD26SM100_TMEM_LOAD_32dp32b32xENS4_13SM90_TMA_LOADENS13_INS14_ILi2ELi4ELi3EEES17_NSU_INS5_IJS18_S1N_EEENS5_IJS1N_SD_EEEEEEENS4_39AutoVectorizingCopyWithAssumedAlignmentILi128EEENS4_14SM90_TMA_STOREES27_S29_S29_EEEvvEEEEvNT_6ParamsE) ;  /* 0xffffff5004047950 */ /* 0x000fea0003c3ffff */
        .weak           $__internal_2_$__cuda_sm10x_tcgen05_guardrail_trap_unallocated_columns_being_dealloced
        .type           $__internal_2_$__cuda_sm10x_tcgen05_guardrail_trap_unallocated_columns_being_dealloced,@function
        .size           $__internal_2_$__cuda_sm10x_tcgen05_guardrail_trap_unallocated_columns_being_dealloced,(.L_x_209 - $__internal_2_$__cuda_sm10x_tcgen05_guardrail_trap_unallocated_columns_being_dealloced)
$__internal_2_$__cuda_sm10x_tcgen05_guardrail_trap_unallocated_columns_being_dealloced:
[----:B------:R-:W-:Y:S05]  /*aff0*/  BPT.TRAP 0x1 ;  /* 0x000000040000795c */ /* 0x000fea0000300000 */
[----:B------:R-:W-:-:S04]  /*b000*/  HFMA2 R3, -RZ, RZ, 0, 0 ;  /* 0x00000000ff037431 */ /* 0x000fc800000001ff */
[----:B------:R-:W-:Y:S05]  /*b010*/  RET.REL.NODEC R2 `(_ZN7cutlass13device_kernelINS_4gemm6kernel13GemmUniversalIN4cute5tupleIJiiiiEEENS1_10collective13CollectiveMmaINS1_35MainloopSm100TmaUmmaWarpSpecializedILi8ELi2ELi4ENS5_IJNS4_1CILi2EEENSA_ILi4EEENSA_ILi1EEEEEEEENS5_IJNSA_ILi128EEENSA_ILi256EEENSA_ILi64EEEEEENS_10bfloat16_tENS5_IJlSD_lEEESK_SL_NS4_8TiledMMAINS4_8MMA_AtomIJNS4_26SM100_MMA_F16BF16_2x1SM_SSISK_SK_fLi128ELi256ELNS4_4UMMA5MajorE0ELSQ_0ELNSP_7ScaleInE0ELSR_0EEEEEENS4_6LayoutINS5_IJSD_SD_SD_EEENS5_IJNSA_ILi0EEESW_SW_EEEEENS5_IJNS4_10UnderscoreESZ_SZ_EEEEENS4_28SM100_TMA_2SM_LOAD_MULTICASTENS4_14ComposedLayoutINS4_7SwizzleILi3ELi4ELi3EEENS4_18smem_ptr_flag_bitsILi16EEENSU_INS5_IJNSA_ILi8EEESI_EEENS5_IJSI_SD_EEEEEEEvNS4_8identityENS4_18SM100_TMA_2SM_LOADES1C_vS1D_EENS_8epilogue10collective18CollectiveEpilogueINS1G_23Sm100TmaWarpSpecializedILi4ELi2ELi32ELb1ELb0EEEJNS5_IJSI_SH_SI_EEENS5_IJNSU_ISI_SD_EENSU_INS5_IJNSA_ILi32EEESB_EEENS5_IJSD_SG_EEEEEEEESK_SL_SK_SL_NS1G_6fusion15FusionCallbacksIS1K_NS1S_17LinearCombinationISK_fSK_fLNS_15FloatRoundStyleE2EEES1L_S1R_JEEENS4_5SM1004TMEM4LOAD26SM100_TMEM_LOAD_32dp32b32xENS4_13SM90_TMA_LOADENS13_INS14_ILi2ELi4ELi3EEES17_NSU_INS5_IJS18_S1N_EEENS5_IJS1N_SD_EEEEEEENS4_39AutoVectorizingCopyWithAssumedAlignmentILi128EEENS4_14SM90_TMA_STOREES27_S29_S29_EEEvvEEEEvNT_6ParamsE) ;  /* 0xffffff4c02f87950 */ /* 0x000fea0003c3ffff */
.L_x_208:
[----:B------:R-:W-:-:S00]  /*b020*/  BRA `(.L_x_208) ;  /* 0xfffffffc00fc7947 */ /* 0x000fc0000383ffff */
[----:B------:R-:W-:-:S00]  /*b030*/  NOP ;  /* 0x0000000000007918 */ /* 0x000fc00000000000 */
        /* <DEDUP_REMOVED lines=12> */
.L_x_209:


//--------------------- .nv.global.init           --------------------------
	.section	.nv.global.init,"aw",@progbits
.nv.global.init:
	.type		$str$27,@object
	.size		$str$27,($str$28 - $str$27)
$str$27:
        /*0000*/ 	.byte	0x28, 0x61, 0x64, 0x64, 0x72, 0x65, 0x73, 0x73, 0x20, 0x26, 0x20, 0x6d, 0x61, 0x73, 0x6b, 0x29
        /*0010*/ 	.byte	0x20, 0x3d, 0x3d, 0x20, 0x30, 0x00
	.type		$str$28,@object
	.size		$str$28,($str$26 - $str$28)
$str$28:
        /*0016*/ 	.byte	0x2f, 0x74, 0x6d, 0x70, 0x2f, 0x63, 0x75, 0x74, 0x6c, 0x61, 0x73, 0x73, 0x5f, 0x73, 0x77, 0x65
        /*0026*/ 	.byte	0x65, 0x70, 0x5f, 0x73, 0x72, 0x63, 0x2f, 0x69, 0x6e, 0x63, 0x6c, 0x75, 0x64, 0x65, 0x2f, 0x63
        /*0036*/ 	.byte	0x75, 0x74, 0x65, 0x2f, 0x70, 0x6f, 0x69, 0x6e, 0x74, 0x65, 0x72, 0x5f, 0x66, 0x6c, 0x61, 0x67
        /*0046*/ 	.byte	0x67, 0x65, 0x64, 0x2e, 0x68, 0x70, 0x70, 0x00
	.type		$str$26,@object
	.size		$str$26,($str$25 - $str$26)
$str$26:
        /*004e*/ 	.byte	0x2f, 0x74, 0x6d, 0x70, 0x2f, 0x63, 0x75, 0x74, 0x6c, 0x61, 0x73, 0x73, 0x5f, 0x73, 0x77, 0x65
        /*005e*/ 	.byte	0x65, 0x70, 0x5f, 0x73, 0x72, 0x63, 0x2f, 0x69, 0x6e, 0x63, 0x6c, 0x75, 0x64, 0x65, 0x2f, 0x63
        /*006e*/ 	.byte	0x75, 0x74, 0x65, 0x2f, 0x61, 0x74, 0x6f, 0x6d, 0x2f, 0x63, 0x6f, 0x70, 0x79, 0x5f, 0x74, 0x72
        /*007e*/ 	.byte	0x61, 0x69, 0x74, 0x73, 0x5f, 0x73, 0x6d, 0x31, 0x30, 0x30, 0x2e, 0x68, 0x70, 0x70, 0x00
	.type		$str$25,@object
	.size		$str$25,(__unnamed_1 - $str$25)
$str$25:
        /*008d*/ 	.byte	0x28, 0x28, 0x75, 0x69, 0x6e, 0x74, 0x33, 0x32, 0x5f, 0x74, 0x28, 0x74, 0x68, 0x72, 0x65, 0x61
        /*009d*/ 	.byte	0x64, 0x49, 0x64, 0x78, 0x2e, 0x78, 0x29, 0x20, 0x2f, 0x20, 0x33, 0x32, 0x29, 0x20, 0x25, 0x20
        /*00ad*/ 	.byte	0x34, 0x29, 0x20, 0x3d, 0x3d, 0x20, 0x28, 0x28, 0x28, 0x74, 0x6d, 0x65, 0x6d, 0x5f, 0x61, 0x64
        /*00bd*/ 	.byte	0x64, 0x72, 0x20, 0x3e, 0x3e, 0x20, 0x31, 0x36, 0x29, 0x20, 0x2f, 0x20, 0x33, 0x32, 0x29, 0x20
        /*00cd*/ 	.byte	0x25, 0x20, 0x34, 0x29, 0x00
	.type		__unnamed_1,@object
	.size		__unnamed_1,(__unnamed_2 - __unnamed_1)
__unnamed_1:
        /*00d2*/ 	.byte	0x61, 0x75, 0x74, 0x6f, 0x20, 0x63, 0x75, 0x74, 0x65, 0x3a, 0x3a, 0x61, 0x73, 0x5f, 0x70, 0x6f
        /* <DEDUP_REMOVED lines=24> */
        /*0262*/ 	.byte	0x43, 0x3c, 0x34, 0x30, 0x39, 0x36, 0x3e, 0x3e, 0x3e, 0x3e, 0x5d, 0x00
	.type		__unnamed_2,@object
	.size		__unnamed_2,(.L_2 - __unnamed_2)
__unnamed_2:
        /* <DEDUP_REMOVED lines=42> */
        /*050e*/ 	.byte	0x3e, 0x3e, 0x5d, 0x00
.L_2:


//--------------------- .nv.shared._ZN7cutlass13device_kernelINS_4gemm6kernel13GemmUniversalIN4cute5tupleIJiiiiEEENS1_10collective13CollectiveMmaINS1_35MainloopSm100TmaUmmaWarpSpecializedILi8ELi2ELi4ENS5_IJNS4_1CILi2EEENSA_ILi4EEENSA_ILi1EEEEEEEENS5_IJNSA_ILi128EEENSA_ILi256EEENSA_ILi64EEEEEENS_10bfloat16_tENS5_IJlSD_lEEESK_SL_NS4_8TiledMMAINS4_8MMA_AtomIJNS4_26SM100_MMA_F16BF16_2x1SM_SSISK_SK_fLi128ELi256ELNS4_4UMMA5MajorE0ELSQ_0ELNSP_7ScaleInE0ELSR_0EEEEEENS4_6LayoutINS5_IJSD_SD_SD_EEENS5_IJNSA_ILi0EEESW_SW_EEEEENS5_IJNS4_10UnderscoreESZ_SZ_EEEEENS4_28SM100_TMA_2SM_LOAD_MULTICASTENS4_14ComposedLayoutINS4_7SwizzleILi3ELi4ELi3EEENS4_18smem_ptr_flag_bitsILi16EEENSU_INS5_IJNSA_ILi8EEESI_EEENS5_IJSI_SD_EEEEEEEvNS4_8identityENS4_18SM100_TMA_2SM_LOADES1C_vS1D_EENS_8epilogue10collective18CollectiveEpilogueINS1G_23Sm100TmaWarpSpecializedILi4ELi2ELi32ELb1ELb0EEEJNS5_IJSI_SH_SI_EEENS5_IJNSU_ISI_SD_EENSU_INS5_IJNSA_ILi32EEESB_EEENS5_IJSD_SG_EEEEEEEESK_SL_SK_SL_NS1G_6fusion15FusionCallbacksIS1K_NS1S_17LinearCombinationISK_fSK_fLNS_15FloatRoundStyleE2EEES1L_S1R_JEEENS4_5SM1004TMEM4LOAD26SM100_TMEM_LOAD_32dp32b32xENS4_13SM90_TMA_LOADENS13_INS14_ILi2ELi4ELi3EEES17_NSU_INS5_IJS18_S1N_EEENS5_IJS1N_SD_EEEEEEENS4_39AutoVectorizingCopyWithAssumedAlignmentILi128EEENS4_14SM90_TMA_STOREES27_S29_S29_EEEvvEEEEvNT_6ParamsE --------------------------
	.section	.nv.shared._ZN7cutlass13device_kernelINS_4gemm6kernel13GemmUniversalIN4cute5tupleIJiiiiEEENS1_10collective13CollectiveMmaINS1_35MainloopSm100TmaUmmaWarpSpecializedILi8ELi2ELi4ENS5_IJNS4_1CILi2EEENSA_ILi4EEENSA_ILi1EEEEEEEENS5_IJNSA_ILi128EEENSA_ILi256EEENSA_ILi64EEEEEENS_10bfloat16_tENS5_IJlSD_lEEESK_SL_NS4_8TiledMMAINS4_8MMA_AtomIJNS4_26SM100_MMA_F16BF16_2x1SM_SSISK_SK_fLi128ELi256ELNS4_4UMMA5MajorE0ELSQ_0ELNSP_7ScaleInE0ELSR_0EEEEEENS4_6LayoutINS5_IJSD_SD_SD_EEENS5_IJNSA_ILi0EEESW_SW_EEEEENS5_IJNS4_10UnderscoreESZ_SZ_EEEEENS4_28SM100_TMA_2SM_LOAD_MULTICASTENS4_14ComposedLayoutINS4_7SwizzleILi3ELi4ELi3EEENS4_18smem_ptr_flag_bitsILi16EEENSU_INS5_IJNSA_ILi8EEESI_EEENS5_IJSI_SD_EEEEEEEvNS4_8identityENS4_18SM100_TMA_2SM_LOADES1C_vS1D_EENS_8epilogue10collective18CollectiveEpilogueINS1G_23Sm100TmaWarpSpecializedILi4ELi2ELi32ELb1ELb0EEEJNS5_IJSI_SH_SI_EEENS5_IJNSU_ISI_SD_EENSU_INS5_IJNSA_ILi32EEESB_EEENS5_IJSD_SG_EEEEEEEESK_SL_SK_SL_NS1G_6fusion15FusionCallbacksIS1K_NS1S_17LinearCombinationISK_fSK_fLNS_15FloatRoundStyleE2EEES1L_S1R_JEEENS4_5SM1004TMEM4LOAD26SM100_TMEM_LOAD_32dp32b32xENS4_13SM90_TMA_LOADENS13_INS14_ILi2ELi4ELi3EEES17_NSU_INS5_IJS18_S1N_EEENS5_IJS1N_SD_EEEEEEENS4_39AutoVectorizingCopyWithAssumedAlignmentILi128EEENS4_14SM90_TMA_STOREES27_S29_S29_EEEvvEEEEvNT_6ParamsE,"aw",@nobits
	.sectionflags	@""
	.align	16
	.zero		1024


//--------------------- .nv.shared.reserved.0     --------------------------
	.section	.nv.shared.reserved.0,"aw",@nobits
	.weak		__nv_reservedSMEM_offset_0_alias
	.size		__nv_reservedSMEM_offset_0_alias, 0, 64
	.other		__nv_reservedSMEM_offset_0_alias,@"STO_CUDA_RESERVED_SHARED STV_DEFAULT"
__nv_reservedSMEM_offset_0_alias:
	.zero		0
.nv.shared.reserved.0:
	.zero		64
	.weak		__nv_reservedSMEM_tcgen05_partition
	.type		__nv_reservedSMEM_tcgen05_partition,@object
	.size		__nv_reservedSMEM_tcgen05_partition,(.L_0 - __nv_reservedSMEM_tcgen05_partition)
__nv_reservedSMEM_tcgen05_partition:
	.zero		32
.L_0:


//--------------------- .nv.global                --------------------------
	.section	.nv.global,"aw",@nobits
.nv.global:
	.type		_ZN40_INTERNAL_5ddffe87_4_k_cu_d9e7a202_263344cute1_E,@object
	.size		_ZN40_INTERNAL_5ddffe87_4_k_cu_d9e7a202_263344cute1_E,(_ZN40_INTERNAL_5ddffe87_4_k_cu_d9e7a202_263344cuda3std3__45__cpo6cbeginE - _ZN40_INTERNAL_5ddffe87_4_k_cu_d9e7a202_263344cute1_E)
_ZN40_INTERNAL_5ddffe87_4_k_cu_d9e7a202_263344cute1_E:
	.zero		1
	.type		_ZN40_INTERNAL_5ddffe87_4_k_cu_d9e7a202_263344cuda3std3__45__cpo6cbeginE,@object
	.size		_ZN40_INTERNAL_5ddffe87_4_k_cu_d9e7a202_263344cuda3std3__45__cpo6cbeginE,(_ZN40_INTERNAL_5ddffe87_4_k_cu_d9e7a202_263344cuda3std3__48in_placeE - _ZN40_INTERNAL_5ddffe87_4_k_cu_d9e7a202_263344cuda3std3__45__cpo6cbeginE)
_ZN40_INTERNAL_5ddffe87_4_k_cu_d9e7a202_263344cuda3std3__45__cpo6cbeginE:
	.zero		1
	.type		_ZN40_INTERNAL_5ddffe87_4_k_cu_d9e7a202_263344cuda3std3__48in_placeE,@object
	.size		_ZN40_INTERNAL_5ddffe87_4_k_cu_d9e7a202_263344cuda3std3__48in_placeE,(_ZN40_INTERNAL_5ddffe87_4_k_cu_d9e7a202_263344cuda3std6ranges3__45__cpo9iter_moveE - _ZN40_INTERNAL_5ddffe87_4_k_cu_d9e7a202_263344cuda3std3__48in_placeE)
_ZN40_INTERNAL_5ddffe87_4_k_cu_d9e7a202_263344cuda3std3__48in_placeE:
	.zero		1
	.type		_ZN40_INTERNAL_5ddffe87_4_k_cu_d9e7a202_263344cuda3std6ranges3__45__cpo9iter_moveE,@object
	.size		_ZN40_INTERNAL_5ddffe87_4_k_cu_d9e7a202_263344cuda3std6ranges3__45__cpo9iter_moveE,(_ZN40_INTERNAL_5ddffe87_4_k_cu_d9e7a202_263344cuda3std3__45__cpo5beginE - _ZN40_INTERNAL_5ddffe87_4_k_cu_d9e7a202_263344cuda3std6ranges3__45__cpo9iter_moveE)
_ZN40_INTERNAL_5ddffe87_4_k_cu_d9e7a202_263344cuda3std6ranges3__45__cpo9iter_moveE:
	.zero		1
	.type		_ZN40_INTERNAL_5ddffe87_4_k_cu_d9e7a202_263344cuda3std3__45__cpo5beginE,@object
	.size		_ZN40_INTERNAL_5ddffe87_4_k_cu_d9e7a202_263344cuda3std3__45__cpo5beginE,(_ZN40_INTERNAL_5ddffe87_4_k_cu_d9e7a202_263344cuda3std3__442_GLOBAL__N__5ddffe87_4_k_cu_d9e7a202_263346ignoreE - _ZN40_INTERNAL_5ddffe87_4_k_cu_d9e7a202_263344cuda3std3__45__cpo5beginE)
_ZN40_INTERNAL_5ddffe87_4_k_cu_d9e7a202_263344cuda3std3__45__cpo5beginE:
	.zero		1
	.type		_ZN40_INTERNAL_5ddffe87_4_k_cu_d9e7a202_263344cuda3std3__442_GLOBAL__N__5ddffe87_4_k_cu_d9e7a202_263346ignoreE,@object
	.size		_ZN40_INTERNAL_5ddffe87_4_k_cu_d9e7a202_263344cuda3std3__442_GLOBAL__N__5ddffe87_4_k_cu_d9e7a202_263346ignoreE,(_ZN40_INTERNAL_5ddffe87_4_k_cu_d9e7a202_263344cute7productE - _ZN40_INTERNAL_5ddffe87_4_k_cu_d9e7a202_263344cuda3std3__442_GLOBAL__N__5ddffe87_4_k_cu_d9e7a202_263346ignoreE)
_ZN40_INTERNAL_5ddffe87_4_k_cu_d9e7a202_263344cuda3std3__442_GLOBAL__N__5ddffe87_4_k_cu_d9e7a202_263346ignoreE:
	.zero		1
	.type		_ZN40_INTERNAL_5ddffe87_4_k_cu_d9e7a202_263344cute7productE,@object
	.size		_ZN40_INTERNAL_5ddffe87_4_k_cu_d9e7a202_263344cute7productE,(_ZN40_INTERNAL_5ddffe87_4_k_cu_d9e7a202_263344cuda3std3__45__cpo3endE - _ZN40_INTERNAL_5ddffe87_4_k_cu_d9e7a202_263344cute7productE)
_ZN40_INTERNAL_5ddffe87_4_k_cu_d9e7a202_263344cute7productE:
	.zero		1
	.type		_ZN40_INTERNAL_5ddffe87_4_k_cu_d9e7a202_263344cuda3std3__45__cpo3endE,@object
	.size		_ZN40_INTERNAL_5ddffe87_4_k_cu_d9e7a202_263344cuda3std3__45__cpo3endE,(_ZN40_INTERNAL_5ddffe87_4_k_cu_d9e7a202_263344cuda3std3__419piecewise_constructE - _ZN40_INTERNAL_5ddffe87_4_k_cu_d9e7a202_263344cuda3std3__45__cpo3endE)
_ZN40_INTERNAL_5ddffe87_4_k_cu_d9e7a202_263344cuda3std3__45__cpo3endE:
	.zero		1
	.type		_ZN40_INTERNAL_5ddffe87_4_k_cu_d9e7a202_263344cuda3std3__419piecewise_constructE,@object
	.size		_ZN40_INTERNAL_5ddffe87_4_k_cu_d9e7a202_263344cuda3std3__419piecewise_constructE,(_ZN40_INTERNAL_5ddffe87_4_k_cu_d9e7a202_263344cuda3std3__45__cpo4cendE - _ZN40_INTERNAL_5ddffe87_4_k_cu_d9e7a202_263344cuda3std3__419piecewise_constructE)
_ZN40_INTERNAL_5ddffe87_4_k_cu_d9e7a202_263344cuda3std3__419piecewise_constructE:
	.zero		1
	.type		_ZN40_INTERNAL_5ddffe87_4_k_cu_d9e7a202_263344cuda3std3__45__cpo4cendE,@object
	.size		_ZN40_INTERNAL_5ddffe87_4_k_cu_d9e7a202_263344cuda3std3__45__cpo4cendE,(_ZN40_INTERNAL_5ddffe87_4_k_cu_d9e7a202_263344cuda3std6ranges3__45__cpo4swapE - _ZN40_INTERNAL_5ddffe87_4_k_cu_d9e7a202_263344cuda3std3__45__cpo4cendE)
_ZN40_INTERNAL_5ddffe87_4_k_cu_d9e7a202_263344cuda3std3__45__cpo4cendE:
	.zero		1
	.type		_ZN40_INTERNAL_5ddffe87_4_k_cu_d9e7a202_263344cuda3std6ranges3__45__cpo4swapE,@object
	.size		_ZN40_INTERNAL_5ddffe87_4_k_cu_d9e7a202_263344cuda3std6ranges3__45__cpo4swapE,(.L_10 - _ZN40_INTERNAL_5ddffe87_4_k_cu_d9e7a202_263344cuda3std6ranges3__45__cpo4swapE)
_ZN40_INTERNAL_5ddffe87_4_k_cu_d9e7a202_263344cuda3std6ranges3__45__cpo4swapE:
	.zero		1
.L_10:


//--------------------- .nv.constant0._ZN7cutlass13device_kernelINS_4gemm6kernel13GemmUniversalIN4cute5tupleIJiiiiEEENS1_10collective13CollectiveMmaINS1_35MainloopSm100TmaUmmaWarpSpecializedILi8ELi2ELi4ENS5_IJNS4_1CILi2EEENSA_ILi4EEENSA_ILi1EEEEEEEENS5_IJNSA_ILi128EEENSA_ILi256EEENSA_ILi64EEEEEENS_10bfloat16_tENS5_IJlSD_lEEESK_SL_NS4_8TiledMMAINS4_8MMA_AtomIJNS4_26SM100_MMA_F16BF16_2x1SM_SSISK_SK_fLi128ELi256ELNS4_4UMMA5MajorE0ELSQ_0ELNSP_7ScaleInE0ELSR_0EEEEEENS4_6LayoutINS5_IJSD_SD_SD_EEENS5_IJNSA_ILi0EEESW_SW_EEEEENS5_IJNS4_10UnderscoreESZ_SZ_EEEEENS4_28SM100_TMA_2SM_LOAD_MULTICASTENS4_14ComposedLayoutINS4_7SwizzleILi3ELi4ELi3EEENS4_18smem_ptr_flag_bitsILi16EEENSU_INS5_IJNSA_ILi8EEESI_EEENS5_IJSI_SD_EEEEEEEvNS4_8identityENS4_18SM100_TMA_2SM_LOADES1C_vS1D_EENS_8epilogue10collective18CollectiveEpilogueINS1G_23Sm100TmaWarpSpecializedILi4ELi2ELi32ELb1ELb0EEEJNS5_IJSI_SH_SI_EEENS5_IJNSU_ISI_SD_EENSU_INS5_IJNSA_ILi32EEESB_EEENS5_IJSD_SG_EEEEEEEESK_SL_SK_SL_NS1G_6fusion15FusionCallbacksIS1K_NS1S_17LinearCombinationISK_fSK_fLNS_15FloatRoundStyleE2EEES1L_S1R_JEEENS4_5SM1004TMEM4LOAD26SM100_TMEM_LOAD_32dp32b32xENS4_13SM90_TMA_LOADENS13_INS14_ILi2ELi4ELi3EEES17_NSU_INS5_IJS18_S1N_EEENS5_IJS1N_SD_EEEEEEENS4_39AutoVectorizingCopyWithAssumedAlignmentILi128EEENS4_14SM90_TMA_STOREES27_S29_S29_EEEvvEEEEvNT_6ParamsE --------------------------
	.section	.nv.constant0._ZN7cutlass13device_kernelINS_4gemm6kernel13GemmUniversalIN4cute5tupleIJiiiiEEENS1_10collective13CollectiveMmaINS1_35MainloopSm100TmaUmmaWarpSpecializedILi8ELi2ELi4ENS5_IJNS4_1CILi2EEENSA_ILi4EEENSA_ILi1EEEEEEEENS5_IJNSA_ILi128EEENSA_ILi256EEENSA_ILi64EEEEEENS_10bfloat16_tENS5_IJlSD_lEEESK_SL_NS4_8TiledMMAINS4_8MMA_AtomIJNS4_26SM100_MMA_F16BF16_2x1SM_SSISK_SK_fLi128ELi256ELNS4_4UMMA5MajorE0ELSQ_0ELNSP_7ScaleInE0ELSR_0EEEEEENS4_6LayoutINS5_IJSD_SD_SD_EEENS5_IJNSA_ILi0EEESW_SW_EEEEENS5_IJNS4_10UnderscoreESZ_SZ_EEEEENS4_28SM100_TMA_2SM_LOAD_MULTICASTENS4_14ComposedLayoutINS4_7SwizzleILi3ELi4ELi3EEENS4_18smem_ptr_flag_bitsILi16EEENSU_INS5_IJNSA_ILi8EEESI_EEENS5_IJSI_SD_EEEEEEEvNS4_8identityENS4_18SM100_TMA_2SM_LOADES1C_vS1D_EENS_8epilogue10collective18CollectiveEpilogueINS1G_23Sm100TmaWarpSpecializedILi4ELi2ELi32ELb1ELb0EEEJNS5_IJSI_SH_SI_EEENS5_IJNSU_ISI_SD_EENSU_INS5_IJNSA_ILi32EEESB_EEENS5_IJSD_SG_EEEEEEEESK_SL_SK_SL_NS1G_6fusion15FusionCallbacksIS1K_NS1S_17LinearCombinationISK_fSK_fLNS_15FloatRoundStyleE2EEES1L_S1R_JEEENS4_5SM1004TMEM4LOAD26SM100_TMEM_LOAD_32dp32b32xENS4_13SM90_TMA_LOADENS13_INS14_ILi2ELi4ELi3EEES17_NSU_INS5_IJS18_S1N_EEENS5_IJS1N_SD_EEEEEEENS4_39AutoVectorizingCopyWithAssumedAlignmentILi128EEENS4_14SM90_TMA_STOREES27_S29_S29_EEEvvEEEEvNT_6ParamsE,"a",@progbits
	.sectionflags	@""
	.align	4
.nv.constant0._ZN7cutlass13device_kernelINS_4gemm6kernel13GemmUniversalIN4cute5tupleIJiiiiEEENS1_10collective13CollectiveMmaINS1_35MainloopSm100TmaUmmaWarpSpecializedILi8ELi2ELi4ENS5_IJNS4_1CILi2EEENSA_ILi4EEENSA_ILi1EEEEEEEENS5_IJNSA_ILi128EEENSA_ILi256EEENSA_ILi64EEEEEENS_10bfloat16_tENS5_IJlSD_lEEESK_SL_NS4_8TiledMMAINS4_8MMA_AtomIJNS4_26SM100_MMA_F16BF16_2x1SM_SSISK_SK_fLi128ELi256ELNS4_4UMMA5MajorE0ELSQ_0ELNSP_7ScaleInE0ELSR_0EEEEEENS4_6LayoutINS5_IJSD_SD_SD_EEENS5_IJNSA_ILi0EEESW_SW_EEEEENS5_IJNS4_10UnderscoreESZ_SZ_EEEEENS4_28SM100_TMA_2SM_LOAD_MULTICASTENS4_14ComposedLayoutINS4_7SwizzleILi3ELi4ELi3EEENS4_18smem_ptr_flag_bitsILi16EEENSU_INS5_IJNSA_ILi8EEESI_EEENS5_IJSI_SD_EEEEEEEvNS4_8identityENS4_18SM100_TMA_2SM_LOADES1C_vS1D_EENS_8epilogue10collective18CollectiveEpilogueINS1G_23Sm100TmaWarpSpecializedILi4ELi2ELi32ELb1ELb0EEEJNS5_IJSI_SH_SI_EEENS5_IJNSU_ISI_SD_EENSU_INS5_IJNSA_ILi32EEESB_EEENS5_IJSD_SG_EEEEEEEESK_SL_SK_SL_NS1G_6fusion15FusionCallbacksIS1K_NS1S_17LinearCombinationISK_fSK_fLNS_15FloatRoundStyleE2EEES1L_S1R_JEEENS4_5SM1004TMEM4LOAD26SM100_TMEM_LOAD_32dp32b32xENS4_13SM90_TMA_LOADENS13_INS14_ILi2ELi4ELi3EEES17_NSU_INS5_IJS18_S1N_EEENS5_IJS1N_SD_EEEEEEENS4_39AutoVectorizingCopyWithAssumedAlignmentILi128EEENS4_14SM90_TMA_STOREES27_S29_S29_EEEvvEEEEvNT_6ParamsE:
	.zero		2944


//--------------------- SYMBOLS --------------------------

	.type		.nv.reservedSmem.offset0,@object
	.size		.nv.reservedSmem.offset0,0x4
	.type		.nv.reservedSmem.cap,@object
	.size		.nv.reservedSmem.cap,0x4
	.type		__assertfail,@function
